def gluon_tcgen05(
    a_ptr,
    b_ptr,
    c_ptr,
    M,
    N,
    K,
    stride_am,
    stride_bk,
    stride_cm,
    BLOCK_M: gl.constexpr,
    BLOCK_N: gl.constexpr,
    BLOCK_K: gl.constexpr,
    DTYPE: gl.constexpr,
    A_LAYOUT: gl.constexpr,
    B_LAYOUT: gl.constexpr,
    C_LAYOUT: gl.constexpr,
    B_SHAPE: gl.constexpr,
    TMEM_LAYOUT: gl.constexpr,
    TMEM_REG: gl.constexpr,
    TRANS_B: gl.constexpr,
    NUM_BUFFERS: gl.constexpr,
):
    a_desc = tma.make_tensor_descriptor(
        a_ptr, [M, K], [stride_am, 1], [BLOCK_M, BLOCK_K], A_LAYOUT
    )
    b_desc = tma.make_tensor_descriptor(
        b_ptr,
        [N, K] if TRANS_B else [K, N],
        [stride_bk, 1],
        B_SHAPE,
        B_LAYOUT,
    )
    c_desc = tma.make_tensor_descriptor(
        c_ptr, [M, N], [stride_cm, 1], [BLOCK_M, BLOCK_N], C_LAYOUT
    )

    a_bufs = gl.allocate_shared_memory(
        DTYPE, [NUM_BUFFERS, BLOCK_M, BLOCK_K], A_LAYOUT
    )
    b_bufs = gl.allocate_shared_memory(DTYPE, [NUM_BUFFERS] + B_SHAPE, B_LAYOUT)

    pid_m = gl.program_id(0)
    pid_n = gl.program_id(1)
    off_m = pid_m * BLOCK_M
    off_n = pid_n * BLOCK_N

    tma_bars = gl.allocate_shared_memory(
        gl.int64, [NUM_BUFFERS, 1], mbarrier.MBarrierLayout()
    )
    mma_bars = gl.allocate_shared_memory(
        gl.int64, [NUM_BUFFERS, 1], mbarrier.MBarrierLayout()
    )
    for i in gl.static_range(NUM_BUFFERS):
        mbarrier.init(tma_bars.index(i), count=1)
        mbarrier.init(mma_bars.index(i), count=1)

    acc_tmem = allocate_tensor_memory(gl.float32, [BLOCK_M, BLOCK_N], TMEM_LAYOUT)
    idx = 0
    phase = 0
    use_acc = False
    for k in range(0, K, BLOCK_K):
        a = a_bufs.index(idx)
        b = b_bufs.index(idx)
        tma_bar = tma_bars.index(idx)
        mma_bar = mma_bars.index(idx)
        mbarrier.expect(
            tma_bar, a_desc.block_type.nbytes + b_desc.block_type.nbytes
        )
        tma.async_copy_global_to_shared(a_desc, [off_m, k], tma_bar, a)
        tma.async_copy_global_to_shared(
            b_desc, [off_n, k] if TRANS_B else [k, off_n], tma_bar, b
        )
        mbarrier.wait(tma_bar, phase=phase)

        if TRANS_B:
            b = b.permute((1, 0))
        tcgen05_mma(a, b, acc_tmem, use_acc=use_acc)
        tcgen05_commit(mma_bar)
        mbarrier.wait(mma_bar, phase=phase)
        use_acc = True

        idx += 1
        if idx == NUM_BUFFERS:
            idx = 0
            phase ^= 1

    for i in gl.static_range(NUM_BUFFERS):
        mbarrier.invalidate(tma_bars.index(i))
        mbarrier.invalidate(mma_bars.index(i))

    acc = acc_tmem.load(TMEM_REG)
    c_smem = gl.allocate_shared_memory(DTYPE, [BLOCK_M, BLOCK_N], C_LAYOUT)
    c_smem.store(acc.to(DTYPE))
    fence_async_shared()
    tma.async_copy_shared_to_global(c_desc, [off_m, off_n], c_smem)
    tma.store_wait(pendings=0)

# config = {"BLOCK_K": 64, "BLOCK_M": 64, "BLOCK_N": 64, "arch": "sm_100", "dtype": "fp8e4m3", "num_buffers": 3, "num_warps": 4, "trans_b": 0}
# arch = sm_100


// ===== COMPILED SASS (sm_100a) =====

	.target	sm_100a

	.elftype	@"ET_EXEC"


//--------------------- .note.nv.tkinfo           --------------------------
	.section	.note.nv.tkinfo,"",@"SHT_NOTE"
	.sectionflags	@"SHF_NOTE_NV_TKINFO"
	.tkinfo
        /*0018*/ 	.word	0x00000081
        /*0030*/ 	.string	""
        /*0030*/ 	.string	"ptxas-blackwell"
        /*0030*/ 	.string	"Cuda compilation tools, release 12.9, V12.9.86"
        /*0030*/ 	.string	"Build cuda_12.9.r12.9/compiler.36037853_0"
        /*0030*/ 	.string	"-v  -suppress-debug-info  -lineinfo  -arch sm_100a "



//--------------------- .note.nv.cuver            --------------------------
	.section	.note.nv.cuver,"",@"SHT_NOTE"
	.sectionflags	@"SHF_NOTE_NV_CUVER"
        /*0018*/ 	.short	0x0001
        /*001a*/ 	.short	0x0064
        /*001c*/ 	.short	0x0001
        /*001e*/ 	.short	0x0000
        /*0020*/ 	.short	0x0001
        /*0022*/ 	.short	0x0000


//--------------------- .nv.info                  --------------------------
	.section	.nv.info,"",@"SHT_CUDA_INFO"
	.align	4


	//----- nvinfo : EIATTR_REGCOUNT
	.align		4
        /*0000*/ 	.byte	0x04, 0x2f
        /*0002*/ 	.short	(.L_4 - .L_3)
	.align		4
.L_3:
        /*0004*/ 	.word	index@(gluon_tcgen05)
        /*0008*/ 	.word	0x00000027


	//----- nvinfo : EIATTR_FRAME_SIZE
	.align		4
.L_4:
        /*000c*/ 	.byte	0x04, 0x11
        /*000e*/ 	.short	(.L_6 - .L_5)
	.align		4
.L_5:
        /*0010*/ 	.word	index@($__internal_2_$__cuda_sm10x_tcgen05_guardrail_trap_unallocated_columns_being_dealloced)
        /*0014*/ 	.word	0x00000000


	//----- nvinfo : EIATTR_FRAME_SIZE
	.align		4
.L_6:
        /*0018*/ 	.byte	0x04, 0x11
        /*001a*/ 	.short	(.L_8 - .L_7)
	.align		4
.L_7:
        /*001c*/ 	.word	index@($__internal_1_$__cuda_sm10x_tcgen05_guardrail_trap_phase_invalid_during_alloc)
        /*0020*/ 	.word	0x00000000


	//----- nvinfo : EIATTR_FRAME_SIZE
	.align		4
.L_8:
        /*0024*/ 	.byte	0x04, 0x11
        /*0026*/ 	.short	(.L_10 - .L_9)
	.align		4
.L_9:
        /*0028*/ 	.word	index@($__internal_0_$__cuda_sm10x_tcgen05_guardrail_trap_col_being_dealloced_not_returned_by_alloc)
        /*002c*/ 	.word	0x00000000


	//----- nvinfo : EIATTR_FRAME_SIZE
	.align		4
.L_10:
        /*0030*/ 	.byte	0x04, 0x11
        /*0032*/ 	.short	(.L_12 - .L_11)
	.align		4
.L_11:
        /*0034*/ 	.word	index@(gluon_tcgen05)
        /*0038*/ 	.word	0x00000000


	//----- nvinfo : EIATTR_MIN_STACK_SIZE
	.align		4
.L_12:
        /*003c*/ 	.byte	0x04, 0x12
        /*003e*/ 	.short	(.L_14 - .L_13)
	.align		4
.L_13:
        /*0040*/ 	.word	index@(gluon_tcgen05)
        /*0044*/ 	.word	0x00000000
.L_14:


//--------------------- .nv.info.gluon_tcgen05    --------------------------
	.section	.nv.info.gluon_tcgen05,"",@"SHT_CUDA_INFO"
	.sectionflags	@""
	.align	4


	//----- nvinfo : EIATTR_CUDA_API_VERSION
	.align		4
        /*0000*/ 	.byte	0x04, 0x37
        /*0002*/ 	.short	(.L_16 - .L_15)
.L_15:
        /*0004*/ 	.word	0x00000081


	//----- nvinfo : EIATTR_KPARAM_INFO
	.align		4
.L_16:
        /*0008*/ 	.byte	0x04, 0x17
        /*000a*/ 	.short	(.L_18 - .L_17)
.L_17:
        /*000c*/ 	.word	0x00000000
        /*0010*/ 	.short	0x000a
        /*0012*/ 	.short	0x0048
        /*0014*/ 	.byte	0x00, 0xf4, 0x21, 0x00


	//----- nvinfo : EIATTR_KPARAM_INFO
	.align		4
.L_18:
        /*0018*/ 	.byte	0x04, 0x17
        /*001a*/ 	.short	(.L_20 - .L_19)
.L_19:
        /*001c*/ 	.word	0x00000000
        /*0020*/ 	.short	0x0009
        /*0022*/ 	.short	0x0040
        /*0024*/ 	.byte	0x00, 0xf4, 0x21, 0x00


	//----- nvinfo : EIATTR_KPARAM_INFO
	.align		4
.L_20:
        /*0028*/ 	.byte	0x04, 0x17
        /*002a*/ 	.short	(.L_22 - .L_21)
.L_21:
        /*002c*/ 	.word	0x00000000
        /*0030*/ 	.short	0x0008
        /*0032*/ 	.short	0x0038
        /*0034*/ 	.byte	0x00, 0xf0, 0x21, 0x00


	//----- nvinfo : EIATTR_KPARAM_INFO
	.align		4
.L_22:
        /*0038*/ 	.byte	0x04, 0x17
        /*003a*/ 	.short	(.L_24 - .L_23)
.L_23:
        /*003c*/ 	.word	0x00000000
        /*0040*/ 	.short	0x0007
        /*0042*/ 	.short	0x0030
        /*0044*/ 	.byte	0x00, 0xf0, 0x21, 0x00


	//----- nvinfo : EIATTR_KPARAM_INFO
	.align		4
.L_24:
        /*0048*/ 	.byte	0x04, 0x17
        /*004a*/ 	.short	(.L_26 - .L_25)
.L_25:
        /*004c*/ 	.word	0x00000000
        /*0050*/ 	.short	0x0006
        /*0052*/ 	.short	0x0028
        /*0054*/ 	.byte	0x00, 0xf0, 0x21, 0x00


	//----- nvinfo : EIATTR_KPARAM_INFO
	.align		4
.L_26:
        /*0058*/ 	.byte	0x04, 0x17
        /*005a*/ 	.short	(.L_28 - .L_27)
.L_27:
        /*005c*/ 	.word	0x00000000
        /*0060*/ 	.short	0x0005
        /*0062*/ 	.short	0x0020
        /*0064*/ 	.byte	0x00, 0xf0, 0x11, 0x00


	//----- nvinfo : EIATTR_KPARAM_INFO
	.align		4
.L_28:
        /*0068*/ 	.byte	0x04, 0x17
        /*006a*/ 	.short	(.L_30 - .L_29)
.L_29:
        /*006c*/ 	.word	0x00000000
        /*0070*/ 	.short	0x0004
        /*0072*/ 	.short	0x001c
        /*0074*/ 	.byte	0x00, 0xf0, 0x11, 0x00


	//----- nvinfo : EIATTR_KPARAM_INFO
	.align		4
.L_30:
        /*0078*/ 	.byte	0x04, 0x17
        /*007a*/ 	.short	(.L_32 - .L_31)
.L_31:
        /*007c*/ 	.word	0x00000000
        /*0080*/ 	.short	0x0003
        /*0082*/ 	.short	0x0018
        /*0084*/ 	.byte	0x00, 0xf0, 0x11, 0x00


	//----- nvinfo : EIATTR_KPARAM_INFO
	.align		4
.L_32:
        /*0088*/ 	.byte	0x04, 0x17
        /*008a*/ 	.short	(.L_34 - .L_33)
.L_33:
        /*008c*/ 	.word	0x00000000
        /*0090*/ 	.short	0x0002
        /*0092*/ 	.short	0x0010
        /*0094*/ 	.byte	0x00, 0xf4, 0x21, 0x00


	//----- nvinfo : EIATTR_KPARAM_INFO
	.align		4
.L_34:
        /*0098*/ 	.byte	0x04, 0x17
        /*009a*/ 	.short	(.L_36 - .L_35)
.L_35:
        /*009c*/ 	.word	0x00000000
        /*00a0*/ 	.short	0x0001
        /*00a2*/ 	.short	0x0008
        /*00a4*/ 	.byte	0x00, 0xf4, 0x21, 0x00


	//----- nvinfo : EIATTR_KPARAM_INFO
	.align		4
.L_36:
        /*00a8*/ 	.byte	0x04, 0x17
        /*00aa*/ 	.short	(.L_38 - .L_37)
.L_37:
        /*00ac*/ 	.word	0x00000000
        /*00b0*/ 	.short	0x0000
        /*00b2*/ 	.short	0x0000
        /*00b4*/ 	.byte	0x00, 0xf4, 0x21, 0x00


	//----- nvinfo : EIATTR_AT_ENTRY_FRAGMENTS
	.align		4
.L_38:
        /*00b8*/ 	.byte	0x04, 0x4f
        /*00ba*/ 	.short	(.L_40 - .L_39)


	//   ....[0]....
.L_39:
        /*00bc*/ 	.word	0x00000004


	//----- nvinfo : EIATTR_RESERVED_SMEM_USED
	.align		4
.L_40:
        /*00c0*/ 	.byte	0x01, 0x41
	.zero		2


	//----- nvinfo : EIATTR_SPARSE_MMA_MASK
	.align		4
        /*00c4*/ 	.byte	0x03, 0x50
        /*00c6*/ 	.short	0x0000


	//----- nvinfo : EIATTR_TCGEN05_1CTA_USED
	.align		4
        /*00c8*/ 	.byte	0x01, 0x51
	.zero		2


	//----- nvinfo : EIATTR_MAXREG_COUNT
	.align		4
        /*00cc*/ 	.byte	0x03, 0x1b
        /*00ce*/ 	.short	0x00ff


	//----- nvinfo : EIATTR_NUM_BARRIERS
	.align		4
        /*00d0*/ 	.byte	0x02, 0x4c
        /*00d2*/ 	.byte	0x01
	.zero		1


	//----- nvinfo : EIATTR_INT_WARP_WIDE_INSTR_OFFSETS
	.align		4
        /*00d4*/ 	.byte	0x04, 0x31
        /*00d6*/ 	.short	(.L_42 - .L_41)


	//   ....[0]....
.L_41:
        /*00d8*/ 	.word	0x00001620


	//   ....[1]....
        /*00dc*/ 	.word	0x00001640


	//   ....[2]....
        /*00e0*/ 	.word	0x000016c0


	//   ....[3]....
        /*00e4*/ 	.word	0x000019a0


	//   ....[4]....
        /*00e8*/ 	.word	0x000019b0


	//   ....[5]....
        /*00ec*/ 	.word	0x000019c0


	//   ....[6]....
        /*00f0*/ 	.word	0x000019d0


	//   ....[7]....
        /*00f4*/ 	.word	0x00001c70


	//   ....[8]....
        /*00f8*/ 	.word	0x00001c80


	//   ....[9]....
        /*00fc*/ 	.word	0x00001df0


	//   ....[10]....
        /*0100*/ 	.word	0x00001e40


	//   ....[11]....
        /*0104*/ 	.word	0x00001e50


	//   ....[12]....
        /*0108*/ 	.word	0x00001e80


	//   ....[13]....
        /*010c*/ 	.word	0x00002090


	//   ....[14]....
        /*0110*/ 	.word	0x000020a0


	//   ....[15]....
        /*0114*/ 	.word	0x000023d0


	//   ....[16]....
        /*0118*/ 	.word	0x000023e0


	//   ....[17]....
        /*011c*/ 	.word	0x00002720


	//   ....[18]....
        /*0120*/ 	.word	0x00002770


	//----- nvinfo : EIATTR_COOP_GROUP_MASK_REGIDS
	.align		4
.L_42:
        /*0124*/ 	.byte	0x04, 0x29
        /*0126*/ 	.short	(.L_44 - .L_43)


	//   ....[0]....
.L_43:
        /*0128*/ 	.word	0xffffffff


	//   ....[1]....
        /*012c*/ 	.word	0xffffffff


	//   ....[2]....
        /*0130*/ 	.word	0xffffffff


	//   ....[3]....
        /*0134*/ 	.word	0xffffffff


	//   ....[4]....
        /*0138*/ 	.word	0xffffffff


	//   ....[5]....
        /*013c*/ 	.word	0xffffffff


	//   ....[6]....
        /*0140*/ 	.word	0xffffffff


	//   ....[7]....
        /*0144*/ 	.word	0xffffffff


	//   ....[8]....
        /*0148*/ 	.word	0xffffffff


	//   ....[9]....
        /*014c*/ 	.word	0xffffffff


	//----- nvinfo : EIATTR_COOP_GROUP_INSTR_OFFSETS
	.align		4
.L_44:
        /*0150*/ 	.byte	0x04, 0x28
        /*0152*/ 	.short	(.L_46 - .L_45)


	//   ....[0]....
.L_45:
        /*0154*/ 	.word	0x00000050


	//   ....[1]....
        /*0158*/ 	.word	0x00000310


	//   ....[2]....
        /*015c*/ 	.word	0x000004f0


	//   ....[3]....
        /*0160*/ 	.word	0x000009a0


	//   ....[4]....
        /*0164*/ 	.word	0x00000ae0


	//   ....[5]....
        /*0168*/ 	.word	0x00000f50


	//   ....[6]....
        /*016c*/ 	.word	0x00001090


	//   ....[7]....
        /*0170*/ 	.word	0x000014e0


	//   ....[8]....
        /*0174*/ 	.word	0x000025b0


	//   ....[9]....
        /*0178*/ 	.word	0x00002820


	//----- nvinfo : EIATTR_VRC_CTA_INIT_COUNT
	.align		4
.L_46:
        /*017c*/ 	.byte	0x02, 0x4a
        /*017e*/ 	.byte	0x80
	.zero		1


	//----- nvinfo : EIATTR_MBARRIER_INSTR_OFFSETS
	.align		4
        /*0180*/ 	.byte	0x04, 0x39
        /*0182*/ 	.short	(.L_48 - .L_47)


	//   ....[0]....
.L_47:
        /*0184*/ 	.word	0x000016e0
        /*0188*/ 	.word	0x000000ff
        /*018c*/ 	.word	0x00006000
        /*0190*/ 	.short	0x0100
        /*0192*/ 	.byte	0x08
	.zero		1


	//   ....[1]....
        /*0194*/ 	.word	0x000016f0
        /*0198*/ 	.word	0x000000ff
        /*019c*/ 	.word	0x00006020
        /*01a0*/ 	.short	0x0100
        /*01a2*/ 	.byte	0x08
	.zero		1


	//   ....[2]....
        /*01a4*/ 	.word	0x000017a0
        /*01a8*/ 	.word	0x000000ff
        /*01ac*/ 	.word	0x00006008
        /*01b0*/ 	.short	0x0100
        /*01b2*/ 	.byte	0x08
	.zero		1


	//   ....[3]....
        /*01b4*/ 	.word	0x000017b0
        /*01b8*/ 	.word	0x000000ff
        /*01bc*/ 	.word	0x00006028
        /*01c0*/ 	.short	0x0100
        /*01c2*/ 	.byte	0x08
	.zero		1


	//   ....[4]....
        /*01c4*/ 	.word	0x000018c0
        /*01c8*/ 	.word	0x000000ff
        /*01cc*/ 	.word	0x00006010
        /*01d0*/ 	.short	0x0100
        /*01d2*/ 	.byte	0x08
	.zero		1


	//   ....[5]....
        /*01d4*/ 	.word	0x000018d0
        /*01d8*/ 	.word	0x000000ff
        /*01dc*/ 	.word	0x00006030
        /*01e0*/ 	.short	0x0100
        /*01e2*/ 	.byte	0x08
	.zero		1


	//   ....[6]....
        /*01e4*/ 	.word	0x00001ab0
        /*01e8*/ 	.word	0x000000ff
        /*01ec*/ 	.word	0x00006000
        /*01f0*/ 	.short	0x010a
        /*01f2*/ 	.byte	0x08
	.zero		1


	//   ....[7]....
        /*01f4*/ 	.word	0x00001cd0
        /*01f8*/ 	.word	0x000000ff
        /*01fc*/ 	.word	0x00006020
        /*0200*/ 	.short	0x010a
        /*0202*/ 	.byte	0x08
	.zero		1


	//   ....[8]....
        /*0204*/ 	.word	0x00001ef0
        /*0208*/ 	.word	0x000000ff
        /*020c*/ 	.word	0x00006000
        /*0210*/ 	.short	0x010a
        /*0212*/ 	.byte	0x1c
	.zero		1


	//   ....[9]....
        /*0214*/ 	.word	0x000020e0
        /*0218*/ 	.word	0x000000ff
        /*021c*/ 	.word	0x00006020
        /*0220*/ 	.short	0x010a
        /*0222*/ 	.byte	0x1c
	.zero		1


	//   ....[10]....
        /*0224*/ 	.word	0x000021c0
        /*0228*/ 	.word	0x000000ff
        /*022c*/ 	.word	0x00006000
        /*0230*/ 	.short	0x0108
        /*0232*/ 	.byte	0x08
	.zero		1


	//   ....[11]....
        /*0234*/ 	.word	0x000021d0
        /*0238*/ 	.word	0x000000ff
        /*023c*/ 	.word	0x00006020
        /*0240*/ 	.short	0x0108
        /*0242*/ 	.byte	0x08
	.zero		1


	//   ....[12]....
        /*0244*/ 	.word	0x00002220
        /*0248*/ 	.word	0x000000ff
        /*024c*/ 	.word	0x00006008
        /*0250*/ 	.short	0x0108
        /*0252*/ 	.byte	0x08
	.zero		1


	//   ....[13]....
        /*0254*/ 	.word	0x00002230
        /*0258*/ 	.word	0x000000ff
        /*025c*/ 	.word	0x00006028
        /*0260*/ 	.short	0x0108
        /*0262*/ 	.byte	0x08
	.zero		1


	//   ....[14]....
        /*0264*/ 	.word	0x00002280
        /*0268*/ 	.word	0x000000ff
        /*026c*/ 	.word	0x00006010
        /*0270*/ 	.short	0x0108
        /*0272*/ 	.byte	0x08
	.zero		1


	//   ....[15]....
        /*0274*/ 	.word	0x00002290
        /*0278*/ 	.word	0x000000ff
        /*027c*/ 	.word	0x00006030
        /*0280*/ 	.short	0x0108
        /*0282*/ 	.byte	0x08
	.zero		1


	//   ....[16]....
        /*0284*/ 	.word	0x00002840
        /*0288*/ 	.word	0x000000ff
        /*028c*/ 	.word	0x00006000
        /*0290*/ 	.short	0x010a
        /*0292*/ 	.byte	0x08
	.zero		1


	//   ....[17]....
        /*0294*/ 	.word	0x00002870
        /*0298*/ 	.word	0x000000ff
        /*029c*/ 	.word	0x00006020
        /*02a0*/ 	.short	0x010a
        /*02a2*/ 	.byte	0x08
	.zero		1


	//   ....[18]....
        /*02a4*/ 	.word	0x000028a0
        /*02a8*/ 	.word	0x000000ff
        /*02ac*/ 	.word	0x00006000
        /*02b0*/ 	.short	0x010a
        /*02b2*/ 	.byte	0x1c
	.zero		1


	//   ....[19]....
        /*02b4*/ 	.word	0x000028d0
        /*02b8*/ 	.word	0x000000ff
        /*02bc*/ 	.word	0x00006020
        /*02c0*/ 	.short	0x010a
        /*02c2*/ 	.byte	0x1c
	.zero		1


	//----- nvinfo : EIATTR_NUM_MBARRIERS
	.align		4
.L_48:
        /*02c4*/ 	.byte	0x03, 0x38
        /*02c6*/ 	.short	0x0006


	//----- nvinfo : EIATTR_EXIT_INSTR_OFFSETS
	.align		4
        /*02c8*/ 	.byte	0x04, 0x1c
        /*02ca*/ 	.short	(.L_50 - .L_49)


	//   ....[0]....
.L_49:
        /*02cc*/ 	.word	0x00002830


	//----- nvinfo : EIATTR_REQNTID
	.align		4
.L_50:
        /*02d0*/ 	.byte	0x04, 0x10
        /*02d2*/ 	.short	(.L_52 - .L_51)
.L_51:
        /*02d4*/ 	.word	0x00000080
        /*02d8*/ 	.word	0x00000001
        /*02dc*/ 	.word	0x00000001


	//----- nvinfo : EIATTR_CRS_STACK_SIZE
	.align		4
.L_52:
        /*02e0*/ 	.byte	0x04, 0x1e
        /*02e2*/ 	.short	(.L_54 - .L_53)
.L_53:
        /*02e4*/ 	.word	0x00000000


	//----- nvinfo : EIATTR_CBANK_PARAM_SIZE
	.align		4
.L_54:
        /*02e8*/ 	.byte	0x03, 0x19
        /*02ea*/ 	.short	0x0050


	//----- nvinfo : EIATTR_PARAM_CBANK
	.align		4
        /*02ec*/ 	.byte	0x04, 0x0a
        /*02ee*/ 	.short	(.L_56 - .L_55)
	.align		4
.L_55:
        /*02f0*/ 	.word	index@(.nv.constant0.gluon_tcgen05)
        /*02f4*/ 	.short	0x0380
        /*02f6*/ 	.short	0x0050


	//----- nvinfo : EIATTR_SW_WAR
	.align		4
.L_56:
        /*02f8*/ 	.byte	0x04, 0x36
        /*02fa*/ 	.short	(.L_58 - .L_57)
.L_57:
        /*02fc*/ 	.word	0x00000008
.L_58:


//--------------------- .nv.compat                --------------------------
	.section	.nv.compat,"",@"SHT_CUDA_COMPAT_INFO"
	.align	4
        /*0000*/ 	.byte	0x02, 0x02, 0x02, 0x00, 0x02, 0x05, 0x05, 0x00, 0x02, 0x03, 0x03, 0x00, 0x02, 0x06, 0x01, 0x00


//--------------------- .nv.callgraph             --------------------------
	.section	.nv.callgraph,"",@"SHT_CUDA_CALLGRAPH"
	.align	4
	.sectionentsize	8
	.align		4
        /*0000*/ 	.word	0x00000000
	.align		4
        /*0004*/ 	.word	0xffffffff
	.align		4
        /*0008*/ 	.word	0x00000000
	.align		4
        /*000c*/ 	.word	0xfffffffe
	.align		4
        /*0010*/ 	.word	0x00000000
	.align		4
        /*0014*/ 	.word	0xfffffffd
	.align		4
        /*0018*/ 	.word	0x00000000
	.align		4
        /*001c*/ 	.word	0xfffffffc


//--------------------- .text.gluon_tcgen05       --------------------------
	.section	.text.gluon_tcgen05,"ax",@progbits
	.align	128
        .global         gluon_tcgen05
        .type           gluon_tcgen05,@function
        .size           gluon_tcgen05,(.L_x_81 - gluon_tcgen05)
        .other          gluon_tcgen05,@"STO_CUDA_ENTRY STV_DEFAULT"
gluon_tcgen05:
.text.gluon_tcgen05:
[----:B------:R-:W1:Y:S01]  /*0000*/  LDC R1, c[0x0][0x37c] ;  /* 0x0000df00ff017b82 */ /* 0x000e620000000800 */
[----:B------:R-:W2:Y:S02]  /*0010*/  S2R R0, SR_TID.X ;  /* 0x0000000000007919 */ /* 0x000ea40000002100 */
[----:B--2---:R-:W-:-:S13]  /*0020*/  ISETP.GE.U32.AND P2, PT, R0, 0x20, PT ;  /* 0x000000200000780c */ /* 0x004fda0003f46070 */
[----:B------:R-:W-:Y:S05]  /*0030*/  @P2 BRA `(.L_x_0) ;  /* 0x0000000000b82947 */ /* 0x000fea0003800000 */
[----:B------:R-:W2:Y:S01]  /*0040*/  S2UR UR6, SR_CgaCtaId ;  /* 0x00000000000679c3 */ /* 0x000ea20000008800 */
[----:B------:R-:W-:Y:S01]  /*0050*/  NOP ;  /* 0x0000000000007918 */ /* 0x000fe20000000000 */
[----:B------:R-:W-:Y:S02]  /*0060*/  UMOV UR4, 0x40 ;  /* 0x0000004000047882 */ /* 0x000fe40000000000 */
[----:B--2---:R-:W-:-:S09]  /*0070*/  ULEA UR4, UR6, UR4, 0x18 ;  /* 0x0000000406047291 */ /* 0x004fd2000f8ec0ff */
[----:B------:R-:W2:Y:S01]  /*0080*/  LDS.U8 R2, [UR4] ;  /* 0x00000004ff027984 */ /* 0x000ea20008000000 */
[----:B------:R-:W-:Y:S02]  /*0090*/  UMOV UR4, 0x400 ;  /* 0x0000040000047882 */ /* 0x000fe40000000000 */
[----:B------:R-:W-:Y:S01]  /*00a0*/  ULEA UR4, UR6, UR4, 0x18 ;  /* 0x0000000406047291 */ /* 0x000fe2000f8ec0ff */
[----:B--2---:R-:W-:-:S13]  /*00b0*/  ISETP.NE.AND P0, PT, R2, RZ, PT ;  /* 0x000000ff0200720c */ /* 0x004fda0003f05270 */
[----:B------:R-:W-:Y:S05]  /*00c0*/  @P0 BRA `(.L_x_1) ;  /* 0x00000000007c0947 */ /* 0x000fea0003800000 */
[----:B------:R-:W-:-:S13]  /*00d0*/  ELECT P0, URZ, PT ;  /* 0x0000000000ff782f */ /* 0x000fda0003800000 */
[----:B------:R-:W-:Y:S05]  /*00e0*/  @!P0 BRA `(.L_x_2) ;  /* 0x0000000000848947 */ /* 0x000fea0003800000 */
[----:B------:R-:W-:Y:S01]  /*00f0*/  UMOV UR5, 0x2 ;  /* 0x0000000200057882 */ /* 0x000fe20000000000 */
[----:B------:R-:W-:Y:S02]  /*0100*/  IMAD.MOV.U32 R5, RZ, RZ, 0x1 ;  /* 0x00000001ff057424 */ /* 0x000fe400078e00ff */
[----:B------:R-:W-:Y:S02]  /*0110*/  IMAD.MOV.U32 R3, RZ, RZ, 0x3 ;  /* 0x00000003ff037424 */ /* 0x000fe400078e00ff */
[----:B------:R-:W-:Y:S04]  /*0120*/  DEPBAR.LE SB2, 0x36 ;  /* 0x0000ad800000791a */ /* 0x000fe80000000000 */
[----:B------:R-:W2:Y:S02]  /*0130*/  UTCATOMSWS.FIND_AND_SET.ALIGN UP0, UR5, UR5 ;  /* 0x00000005000575e3 */ /* 0x000ea40008000800 */
[----:B--2---:R-:W-:-:S04]  /*0140*/  PLOP3.LUT P0, PT, PT, PT, UP0, 0x80, 0x8 ;  /* 0x000000000008781c */ /* 0x004fc80003f0f008 */
[----:B------:R-:W-:-:S04]  /*0150*/  SEL R2, RZ, 0xffffffff, !P0 ;  /* 0xffffffffff027807 */ /* 0x000fc80004000000 */
[----:B------:R-:W-:Y:S01]  /*0160*/  ISETP.NE.AND P0, PT, R2, RZ, PT ;  /* 0x000000ff0200720c */ /* 0x000fe20003f05270 */
[----:B------:R-:W-:-:S12]  /*0170*/  IMAD.U32 R2, RZ, RZ, UR5 ;  /* 0x00000005ff027e24 */ /* 0x000fd8000f8e00ff */
[----:B------:R-:W-:Y:S05]  /*0180*/  @P0 BRA `(.L_x_3) ;  /* 0x0000000000240947 */ /* 0x000fea0003800000 */
.L_x_4:
[----:B------:R-:W-:Y:S05]  /*0190*/  NANOSLEEP 0x64 ;  /* 0x000000640000795d */ /* 0x000fea0003800000 */
[----:B------:R-:W-:-:S05]  /*01a0*/  UMOV UR5, 0x2 ;  /* 0x0000000200057882 */ /* 0x000fca0000000000 */
[----:B------:R-:W-:Y:S04]  /*01b0*/  DEPBAR.LE SB2, 0x36 ;  /* 0x0000ad800000791a */ /* 0x000fe80000000000 */
[----:B------:R-:W2:Y:S02]  /*01c0*/  UTCATOMSWS.FIND_AND_SET.ALIGN UP0, UR5, UR5 ;  /* 0x00000005000575e3 */ /* 0x000ea40008000800 */
[----:B--2---:R-:W-:-:S04]  /*01d0*/  PLOP3.LUT P0, PT, PT, PT, UP0, 0x80, 0x8 ;  /* 0x000000000008781c */ /* 0x004fc80003f0f008 */
[----:B------:R-:W-:-:S04]  /*01e0*/  SEL R2, RZ, 0xffffffff, !P0 ;  /* 0xffffffffff027807 */ /* 0x000fc80004000000 */
[----:B------:R-:W-:Y:S01]  /*01f0*/  ISETP.NE.AND P0, PT, R2, RZ, PT ;  /* 0x000000ff0200720c */ /* 0x000fe20003f05270 */
[----:B------:R-:W-:-:S12]  /*0200*/  IMAD.U32 R2, RZ, RZ, UR5 ;  /* 0x00000005ff027e24 */ /* 0x000fd8000f8e00ff */
[----:B------:R-:W-:Y:S05]  /*0210*/  @!P0 BRA `(.L_x_4) ;  /* 0xfffffffc00dc8947 */ /* 0x000fea000383ffff */
.L_x_3:
[C---:B------:R-:W-:Y:S01]  /*0220*/  VIADD R4, R2.reuse, 0x10 ;  /* 0x0000001002047836 */ /* 0x040fe20000000000 */
[----:B------:R-:W-:Y:S01]  /*0230*/  UMOV UR5, 0x50 ;  /* 0x0000005000057882 */ /* 0x000fe20000000000 */
[----:B------:R-:W-:Y:S01]  /*0240*/  SHF.L.U32 R3, R3, R2, RZ ;  /* 0x0000000203037219 */ /* 0x000fe200000006ff */
[----:B------:R-:W-:Y:S01]  /*0250*/  ULEA UR5, UR6, UR5, 0x18 ;  /* 0x0000000506057291 */ /* 0x000fe2000f8ec0ff */
[----:B------:R-:W-:Y:S01]  /*0260*/  IMAD.SHL.U32 R2, R2, 0x20, RZ ;  /* 0x0000002002027824 */ /* 0x000fe200078e00ff */
[----:B------:R-:W-:-:S04]  /*0270*/  SHF.L.U32 R4, R5, R4, RZ ;  /* 0x0000000405047219 */ /* 0x000fc800000006ff */
[----:B------:R-:W-:-:S05]  /*0280*/  LOP3.LUT R3, R4, R3, RZ, 0xfc, !PT ;  /* 0x0000000304037212 */ /* 0x000fca00078efcff */
[----:B------:R2:W-:Y:S04]  /*0290*/  ATOMS.OR RZ, [UR5], R3 ;  /* 0x00000003ffff798c */ /* 0x0005e8000b000005 */
[----:B------:R2:W-:Y:S01]  /*02a0*/  STS [UR4], R2 ;  /* 0x00000002ff007988 */ /* 0x0005e20008000804 */
[----:B------:R-:W-:Y:S05]  /*02b0*/  BRA `(.L_x_2) ;  /* 0x0000000000107947 */ /* 0x000fea0003800000 */
.L_x_1:
[----:B------:R-:W-:Y:S01]  /*02c0*/  IMAD.MOV.U32 R3, RZ, RZ, -0x1 ;  /* 0xffffffffff037424 */ /* 0x000fe200078e00ff */
[----:B------:R-:W-:-:S04]  /*02d0*/  MOV R2, 0x300 ;  /* 0x0000030000027802 */ /* 0x000fc80000000f00 */
[----:B------:R2:W-:Y:S03]  /*02e0*/  STS [UR4], R3 ;  /* 0x00000003ff007988 */ /* 0x0005e60008000804 */
[----:B-12---:R-:W-:Y:S05]  /*02f0*/  CALL.REL.NOINC `($__internal_1_$__cuda_sm10x_tcgen05_guardrail_trap_phase_invalid_during_alloc) ;  /* 0x00000024008c7944 */ /* 0x006fea0003c00000 */
.L_x_2:
[----:B------:R-:W-:Y:S05]  /*0300*/  WARPSYNC.ALL ;  /* 0x0000000000007948 */ /* 0x000fea0003800000 */
[----:B------:R-:W-:Y:S01]  /*0310*/  NOP ;  /* 0x0000000000007918 */ /* 0x000fe20000000000 */
.L_x_0:
[----:B------:R-:W3:Y:S08]  /*0320*/  S2UR UR4, SR_CgaCtaId ;  /* 0x00000000000479c3 */ /* 0x000ef00000008800 */
[----:B------:R-:W-:Y:S01]  /*0330*/  BAR.SYNC.DEFER_BLOCKING 0x0 ;  /* 0x0000000000007b1d */ /* 0x000fe20000010000 */
[----:B------:R-:W-:-:S05]  /*0340*/  LOP3.LUT R36, R0, 0x7f, RZ, 0xc0, !PT ;  /* 0x0000007f00247812 */ /* 0x000fca00078ec0ff */
[----:B------:R-:W-:Y:S02]  /*0350*/  UMOV UR8, 0x400 ;  /* 0x0000040000087882 */ /* 0x000fe40000000000 */
[----:B------:R-:W4:Y:S08]  /*0360*/  LDC R8, c[0x0][0x3a0] ;  /* 0x0000e800ff087b82 */ /* 0x000f300000000800 */
[----:B------:R-:W5:Y:S01]  /*0370*/  S2UR UR9, SR_CTAID.Y ;  /* 0x00000000000979c3 */ /* 0x000f620000002600 */
[----:B---3--:R-:W-:-:S09]  /*0380*/  ULEA UR8, UR4, UR8, 0x18 ;  /* 0x0000000804087291 */ /* 0x008fd2000f8ec0ff */
[----:B------:R-:W3:Y:S01]  /*0390*/  LDS R4, [UR8] ;  /* 0x00000008ff047984 */ /* 0x000ee20008000800 */
[----:B------:R-:W-:Y:S06]  /*03a0*/  BAR.SYNC.DEFER_BLOCKING 0x0 ;  /* 0x0000000000007b1d */ /* 0x000fec0000010000 */
[----:B------:R-:W-:Y:S05]  /*03b0*/  @P2 BRA `(.L_x_5) ;  /* 0x0000000000182947 */ /* 0x000fea0003800000 */
[----:B------:R-:W-:Y:S01]  /*03c0*/  ELECT P0, URZ, PT ;  /* 0x0000000000ff782f */ /* 0x000fe20003800000 */
[----:B--2---:R-:W-:Y:S01]  /*03d0*/  IMAD.MOV.U32 R2, RZ, RZ, 0x1 ;  /* 0x00000001ff027424 */ /* 0x004fe200078e00ff */
[----:B------:R-:W-:Y:S01]  /*03e0*/  UMOV UR5, 0x40 ;  /* 0x0000004000057882 */ /* 0x000fe20000000000 */
[----:B------:R-:W-:Y:S01]  /*03f0*/  UVIRTCOUNT.DEALLOC.SMPOOL 0x80 ;  /* 0x000000800000784c */ /* 0x000fe20000000000 */
[----:B------:R-:W-:-:S09]  /*0400*/  ULEA UR5, UR4, UR5, 0x18 ;  /* 0x0000000504057291 */ /* 0x000fd2000f8ec0ff */
[----:B------:R2:W-:Y:S03]  /*0410*/  @P0 STS.U8 [UR5], R2 ;  /* 0x00000002ff000988 */ /* 0x0005e60008000005 */
.L_x_5:
[----:B------:R-:W2:Y:S01]  /*0420*/  S2UR UR4, SR_CTAID.Z ;  /* 0x00000000000479c3 */ /* 0x000ea20000002700 */
[----:B------:R-:W5:Y:S01]  /*0430*/  LDCU UR5, c[0x0][0x370] ;  /* 0x00006e00ff0577ac */ /* 0x000f620008000800 */
[----:B------:R-:W-:Y:S01]  /*0440*/  ISETP.GE.U32.AND P0, PT, R36, 0x20, PT ;  /* 0x000000202400780c */ /* 0x000fe20003f06070 */
[----:B----4-:R-:W-:Y:S01]  /*0450*/  VIADD R5, R8, 0xffffffff ;  /* 0xffffffff08057836 */ /* 0x010fe20000000000 */
[C---:B------:R-:W-:Y:S01]  /*0460*/  ISETP.NE.U32.AND P3, PT, R36.reuse, RZ, PT ;  /* 0x000000ff2400720c */ /* 0x040fe20003f65070 */
[----:B------:R-:W2:Y:S02]  /*0470*/  LDCU UR6, c[0x0][0x374] ;  /* 0x00006e80ff0677ac */ /* 0x000ea40008000800 */
[----:B--2---:R-:W-:Y:S01]  /*0480*/  LEA R3, R36, UR8, 0x2 ;  /* 0x0000000824037c11 */ /* 0x004fe2000f8e10ff */
[----:B------:R-:W-:Y:S01]  /*0490*/  BSSY.RECONVERGENT B0, `(.L_x_6) ;  /* 0x0000015000007945 */ /* 0x000fe20003800200 */
[----:B------:R-:W5:Y:S01]  /*04a0*/  S2UR UR7, SR_CTAID.X ;  /* 0x00000000000779c3 */ /* 0x000f620000002500 */
[----:B------:R-:W2:Y:S01]  /*04b0*/  LDCU.64 UR20, c[0x0][0x3c0] ;  /* 0x00007800ff1477ac */ /* 0x000ea20008000a00 */
[----:B---3--:R-:W-:-:S04]  /*04c0*/  R2UR UR23, R4 ;  /* 0x00000000041772ca */ /* 0x008fc800000e0000 */
[----:B------:R3:W-:Y:S02]  /*04d0*/  @!P0 STS [R3], RZ ;  /* 0x000000ff03008388 */ /* 0x0007e40000000800 */
[----:B------:R-:W4:Y:S01]  /*04e0*/  LDC R2, c[0x0][0x398] ;  /* 0x0000e600ff027b82 */ /* 0x000f220000000800 */
[----:B------:R-:W-:Y:S01]  /*04f0*/  NOP ;  /* 0x0000000000007918 */ /* 0x000fe20000000000 */
[----:B------:R3:W-:Y:S01]  /*0500*/  @!P3 STS [UR8+0x20], R5 ;  /* 0x00002005ff00b988 */ /* 0x0007e20008000808 */
[----:B-----5:R-:W-:-:S04]  /*0510*/  UIMAD UR4, UR4, UR6, UR9 ;  /* 0x00000006040472a4 */ /* 0x020fc8000f8e0209 */
[----:B------:R-:W-:-:S04]  /*0520*/  UIMAD UR4, UR4, UR5, UR7 ;  /* 0x00000005040472a4 */ /* 0x000fc8000f8e0207 */
[----:B------:R-:W-:-:S04]  /*0530*/  UIMAD UR4, UR4, 0x180, URZ ;  /* 0x00000180040478a4 */ /* 0x000fc8000f8e02ff */
[----:B--2---:R-:W-:Y:S01]  /*0540*/  UIADD3 UR24, UP0, UPT, UR4, UR20, URZ ;  /* 0x0000001404187290 */ /* 0x004fe2000ff1e0ff */
[----:B----4-:R-:W-:-:S03]  /*0550*/  VIADD R2, R2, 0xffffffff ;  /* 0xffffffff02027836 */ /* 0x010fc60000000000 */
[----:B------:R-:W-:Y:S01]  /*0560*/  ULEA.HI.X.SX32 UR25, UR4, UR21, 0x1, UP0 ;  /* 0x0000001504197291 */ /* 0x000fe200080f0eff */
[----:B---3--:R-:W-:Y:S11]  /*0570*/  @P3 BRA `(.L_x_7) ;  /* 0x0000000000183947 */ /* 0x008ff60003800000 */
[----:B------:R-:W2:Y:S01]  /*0580*/  LDS R4, [UR8+0x8] ;  /* 0x00000808ff047984 */ /* 0x000ea20008000800 */
[----:B------:R-:W3:Y:S01]  /*0590*/  LDC.64 R10, c[0x0][0x380] ;  /* 0x0000e000ff0a7b82 */ /* 0x000ee20000000a00 */
[----:B------:R-:W-:Y:S02]  /*05a0*/  IMAD.MOV.U32 R7, RZ, RZ, 0x70 ;  /* 0x00000070ff077424 */ /* 0x000fe400078e00ff */
[----:B---3--:R3:W-:Y:S03]  /*05b0*/  STS.64 [UR8], R10 ;  /* 0x0000000aff007988 */ /* 0x0087e60008000a08 */
[----:B--2---:R-:W-:-:S05]  /*05c0*/  LOP3.LUT R4, R4, 0x10, R7, 0xd8, !PT ;  /* 0x0000001004047812 */ /* 0x004fca00078ed807 */
[----:B------:R3:W-:Y:S02]  /*05d0*/  STS [UR8+0x8], R4 ;  /* 0x00000804ff007988 */ /* 0x0007e40008000808 */
.L_x_7:
[----:B------:R-:W-:Y:S05]  /*05e0*/  BSYNC.RECONVERGENT B0 ;  /* 0x0000000000007941 */ /* 0x000fea0003800200 */
.L_x_6:
[----:B------:R-:W-:Y:S04]  /*05f0*/  BSSY.RECONVERGENT B0, `(.L_x_8) ;  /* 0x000000a000007945 */ /* 0x000fe80003800200 */
[----:B------:R-:W-:Y:S05]  /*0600*/  @P3 BRA `(.L_x_9) ;  /* 0x0000000000203947 */ /* 0x000fea0003800000 */
[----:B---3--:R-:W2:Y:S01]  /*0610*/  LDS R4, [UR8+0x34] ;  /* 0x00003408ff047984 */ /* 0x008ea20008000800 */
[----:B------:R-:W-:Y:S02]  /*0620*/  IMAD.MOV.U32 R7, RZ, RZ, 0x3f000000 ;  /* 0x3f000000ff077424 */ /* 0x000fe400078e00ff */
[----:B------:R-:W-:Y:S01]  /*0630*/  @!P3 IMAD.MOV.U32 R6, RZ, RZ, 0x3f ;  /* 0x0000003fff06b424 */ /* 0x000fe200078e00ff */
[----:B------:R-:W3:Y:S02]  /*0640*/  @!P3 LDS R9, [UR8+0x38] ;  /* 0x00003808ff09b984 */ /* 0x000ee40008000800 */
[----:B--2---:R-:W-:Y:S02]  /*0650*/  LOP3.LUT R4, R4, 0xff000000, R7, 0xb8, !PT ;  /* 0xff00000004047812 */ /* 0x004fe400078eb807 */
[----:B---3--:R-:W-:-:S03]  /*0660*/  @!P3 LOP3.LUT R6, R9, 0xff, R6, 0xb8, !PT ;  /* 0x000000ff0906b812 */ /* 0x008fc600078eb806 */
[----:B------:R2:W-:Y:S04]  /*0670*/  STS [UR8+0x34], R4 ;  /* 0x00003404ff007988 */ /* 0x0005e80008000808 */
[----:B------:R2:W-:Y:S02]  /*0680*/  @!P3 STS [UR8+0x38], R6 ;  /* 0x00003806ff00b988 */ /* 0x0005e40008000808 */
.L_x_9:
[----:B------:R-:W-:Y:S05]  /*0690*/  BSYNC.RECONVERGENT B0 ;  /* 0x0000000000007941 */ /* 0x000fea0003800200 */
.L_x_8:
[----:B------:R-:W-:Y:S04]  /*06a0*/  BSSY.RECONVERGENT B0, `(.L_x_10) ;  /* 0x000000a000007945 */ /* 0x000fe80003800200 */
[----:B------:R-:W-:Y:S05]  /*06b0*/  @P3 BRA `(.L_x_11) ;  /* 0x0000000000203947 */ /* 0x000fea0003800000 */
[----:B--23--:R-:W2:Y:S01]  /*06c0*/  LDS R4, [UR8+0x1c] ;  /* 0x00001c08ff047984 */ /* 0x00cea20008000800 */
[----:B------:R-:W3:Y:S03]  /*06d0*/  LDC.64 R10, c[0x0][0x3a8] ;  /* 0x0000ea00ff0a7b82 */ /* 0x000ee60000000a00 */
[----:B------:R4:W-:Y:S01]  /*06e0*/  STS [UR8+0x24], R2 ;  /* 0x00002402ff007988 */ /* 0x0009e20008000808 */
[--C-:B---3--:R-:W-:Y:S02]  /*06f0*/  SHF.R.U32.HI R7, RZ, 0x4, R11.reuse ;  /* 0x00000004ff077819 */ /* 0x108fe4000001160b */
[----:B------:R-:W-:-:S05]  /*0700*/  SHF.R.U64 R6, R10, 0x4, R11 ;  /* 0x000000040a067819 */ /* 0x000fca000000120b */
[----:B------:R4:W-:Y:S01]  /*0710*/  STS [UR8+0xc], R6 ;  /* 0x00000c06ff007988 */ /* 0x0009e20008000808 */
[----:B--2---:R-:W-:-:S05]  /*0720*/  LOP3.LUT R4, R4, 0xf, R7, 0xb8, !PT ;  /* 0x0000000f04047812 */ /* 0x004fca00078eb807 */
[----:B------:R4:W-:Y:S02]  /*0730*/  STS [UR8+0x1c], R4 ;  /* 0x00001c04ff007988 */ /* 0x0009e40008000808 */
.L_x_11:
[----:B------:R-:W-:Y:S05]  /*0740*/  BSYNC.RECONVERGENT B0 ;  /* 0x0000000000007941 */ /* 0x000fea0003800200 */
.L_x_10:
[----:B------:R-:W-:Y:S04]  /*0750*/  BSSY.RECONVERGENT B1, `(.L_x_12) ;  /* 0x000001d000017945 */ /* 0x000fe80003800200 */
[----:B------:R-:W-:Y:S04]  /*0760*/  BSSY.RELIABLE B0, `(.L_x_13) ;  /* 0x0000018000007945 */ /* 0x000fe80003800100 */
[----:B------:R-:W-:Y:S05]  /*0770*/  @P3 BRA `(.L_x_14) ;  /* 0x00000000001c3947 */ /* 0x000fea0003800000 */
[----:B--234-:R-:W2:Y:S02]  /*0780*/  LDS R4, [UR8+0x34] ;  /* 0x00003408ff047984 */ /* 0x01cea40008000800 */
[----:B--2---:R-:W-:-:S05]  /*0790*/  LOP3.LUT R4, R4, 0x7, RZ, 0xb8, !PT ;  /* 0x0000000704047812 */ /* 0x004fca00078eb8ff */
[----:B------:R2:W-:Y:S01]  /*07a0*/  STS [UR8+0x34], R4 ;  /* 0x00003404ff007988 */ /* 0x0005e20008000808 */
[----:B------:R-:W-:Y:S05]  /*07b0*/  @P3 BRA `(.L_x_15) ;  /* 0x00000000001c3947 */ /* 0x000fea0003800000 */
[----:B--2---:R-:W2:Y:S02]  /*07c0*/  LDS R4, [UR8+0x34] ;  /* 0x00003408ff047984 */ /* 0x004ea40008000800 */
[----:B--2---:R-:W-:-:S05]  /*07d0*/  LOP3.LUT R4, R4, 0x38, RZ, 0xb8, !PT ;  /* 0x0000003804047812 */ /* 0x004fca00078eb8ff */
[----:B------:R5:W-:Y:S02]  /*07e0*/  STS [UR8+0x34], R4 ;  /* 0x00003404ff007988 */ /* 0x000be40008000808 */
.L_x_14:
[----:B------:R-:W-:Y:S05]  /*07f0*/  @P3 BRA `(.L_x_16) ;  /* 0x00000000001c3947 */ /* 0x000fea0003800000 */
[----:B--2345:R-:W2:Y:S02]  /*0800*/  LDS R4, [UR8+0x8] ;  /* 0x00000808ff047984 */ /* 0x03cea40008000800 */
[----:B--2---:R-:W-:-:S05]  /*0810*/  LOP3.LUT R4, R4, 0x780, RZ, 0xb8, !PT ;  /* 0x0000078004047812 */ /* 0x004fca00078eb8ff */
[----:B------:R3:W-:Y:S02]  /*0820*/  STS [UR8+0x8], R4 ;  /* 0x00000804ff007988 */ /* 0x0007e40008000808 */
.L_x_15:
[----:B------:R-:W-:Y:S05]  /*0830*/  @P3 BRA `(.L_x_17) ;  /* 0x0000000000283947 */ /* 0x000fea0003800000 */
[----:B--23--:R-:W2:Y:S02]  /*0840*/  LDS R4, [UR8+0x8] ;  /* 0x00000808ff047984 */ /* 0x00cea40008000800 */
[----:B--2---:R-:W-:-:S05]  /*0850*/  LOP3.LUT R4, R4, 0x1800, RZ, 0xb8, !PT ;  /* 0x0000180004047812 */ /* 0x004fca00078eb8ff */
[----:B------:R2:W-:Y:S02]  /*0860*/  STS [UR8+0x8], R4 ;  /* 0x00000804ff007988 */ /* 0x0005e40008000808 */
.L_x_16:
[----:B------:R-:W-:Y:S05]  /*0870*/  @P3 BREAK.RELIABLE B0 ;  /* 0x0000000000003942 */ /* 0x000fea0003800100 */
[----:B------:R-:W-:Y:S05]  /*0880*/  @P3 BRA `(.L_x_18) ;  /* 0x0000000000243947 */ /* 0x000fea0003800000 */
[----:B------:R-:W2:Y:S02]  /*0890*/  LDS R7, [UR8+0x8] ;  /* 0x00000808ff077984 */ /* 0x000ea40008000800 */
[----:B--2345:R-:W-:-:S05]  /*08a0*/  IMAD.MOV.U32 R4, RZ, RZ, 0x6000 ;  /* 0x00006000ff047424 */ /* 0x03cfca00078e00ff */
[----:B------:R-:W-:-:S04]  /*08b0*/  LOP3.LUT R4, R7, 0x4000, R4, 0xd8, !PT ;  /* 0x0000400007047812 */ /* 0x000fc800078ed804 */
[----:B------:R-:W-:-:S05]  /*08c0*/  LOP3.LUT R4, R4, 0x400000, RZ, 0xb8, !PT ;  /* 0x0040000004047812 */ /* 0x000fca00078eb8ff */
[----:B------:R4:W-:Y:S02]  /*08d0*/  STS [UR8+0x8], R4 ;  /* 0x00000804ff007988 */ /* 0x0009e40008000808 */
.L_x_17:
[----:B------:R-:W-:Y:S05]  /*08e0*/  BSYNC.RELIABLE B0 ;  /* 0x0000000000007941 */ /* 0x000fea0003800100 */
.L_x_13:
[----:B--234-:R-:W2:Y:S02]  /*08f0*/  @!P3 LDS R4, [UR8+0x8] ;  /* 0x00000808ff04b984 */ /* 0x01cea40008000800 */
[----:B--2---:R-:W-:-:S05]  /*0900*/  @!P3 LOP3.LUT R4, R4, 0x8000, RZ, 0xb8, !PT ;  /* 0x000080000404b812 */ /* 0x004fca00078eb8ff */
[----:B------:R2:W-:Y:S02]  /*0910*/  @!P3 STS [UR8+0x8], R4 ;  /* 0x00000804ff00b988 */ /* 0x0005e40008000808 */
.L_x_18:
[----:B------:R-:W-:Y:S05]  /*0920*/  BSYNC.RECONVERGENT B1 ;  /* 0x0000000000017941 */ /* 0x000fea0003800200 */
.L_x_12:
[----:B------:R-:W-:Y:S05]  /*0930*/  WARPSYNC.ALL ;  /* 0x0000000000007948 */ /* 0x000fea0003800000 */
[----:B------:R-:W-:Y:S01]  /*0940*/  NOP ;  /* 0x0000000000007918 */ /* 0x000fe20000000000 */
[----:B--2345:R-:W2:Y:S02]  /*0950*/  LDC R4, c[0x0][0x39c] ;  /* 0x0000e700ff047b82 */ /* 0x03cea40000000800 */
[----:B--2---:R-:W-:Y:S01]  /*0960*/  VIADD R4, R4, 0xffffffff ;  /* 0xffffffff04047836 */ /* 0x004fe20000000000 */
[----:B------:R-:W-:Y:S06]  /*0970*/  @P0 BRA `(.L_x_19) ;  /* 0x0000000000300947 */ /* 0x000fec0003800000 */
[----:B------:R-:W2:Y:S01]  /*0980*/  S2R R6, SR_LANEID ;  /* 0x0000000000067919 */ /* 0x000ea20000000000 */
[----:B------:R-:W-:Y:S05]  /*0990*/  WARPSYNC.ALL ;  /* 0x0000000000007948 */ /* 0x000fea0003800000 */
[----:B------:R-:W-:Y:S01]  /*09a0*/  NOP ;  /* 0x0000000000007918 */ /* 0x000fe20000000000 */
[----:B--2---:R-:W-:-:S05]  /*09b0*/  IMAD.SHL.U32 R9, R6, 0x4, RZ ;  /* 0x0000000406097824 */ /* 0x004fca00078e00ff */
[----:B------:R-:W2:Y:S01]  /*09c0*/  LDS R11, [R9+UR8] ;  /* 0x00000008090b7984 */ /* 0x000ea20008000800 */
[----:B------:R-:W-:-:S05]  /*09d0*/  IADD3 R6, P1, PT, R9, UR24, RZ ;  /* 0x0000001809067c10 */ /* 0x000fca000ff3e0ff */
[----:B------:R-:W-:-:S05]  /*09e0*/  IMAD.X R7, RZ, RZ, UR25, P1 ;  /* 0x00000019ff077e24 */ /* 0x000fca00088e06ff */
[----:B--2---:R2:W3:Y:S01]  /*09f0*/  ATOMG.E.EXCH.STRONG.GPU PT, RZ, [R6], R11 ;  /* 0x0000000b06ff73a8 */ /* 0x0044e200041ee100 */
[----:B------:R-:W-:-:S04]  /*0a00*/  DEPBAR {5,4,3,2,1,0} ;  /* 0x0000003f0000791a */ /* 0x000fc80000000000 */
[----:B------:R-:W4:Y:S02]  /*0a10*/  CCTL.E.C.LDCU.IV.DEEP [UR24] ;  /* 0x0000000018007540 */ /* 0x000f240009c08000 */
[----:B----4-:R2:W-:Y:S01]  /*0a20*/  UTMACCTL.IV [UR24] ;  /* 0x00000000180079b9 */ /* 0x0105e20008000000 */
[----:B------:R-:W-:Y:S01]  /*0a30*/  NOP ;  /* 0x0000000000007918 */ /* 0x000fe20000000000 */
.L_x_19:
[----:B------:R-:W-:Y:S05]  /*0a40*/  @P0 BRA `(.L_x_20) ;  /* 0x00000000000c0947 */ /* 0x000fea0003800000 */
[----:B------:R0:W-:Y:S01]  /*0a50*/  UTMACMDFLUSH ;  /* 0x00000000000079b7 */ /* 0x0001e20000000000 */
[----:B------:R-:W-:Y:S05]  /*0a60*/  @P0 BRA `(.L_x_20) ;  /* 0x0000000000040947 */ /* 0x000fea0003800000 */
[----:B------:R-:W-:-:S04]  /*0a70*/  DEPBAR.LE SB0, 0x0 ;  /* 0x000080000000791a */ /* 0x000fc80000000000 */
.L_x_20:
[----:B------:R-:W-:Y:S05]  /*0a80*/  WARPSYNC.ALL ;  /* 0x0000000000007948 */ /* 0x000fea0003800000 */
[----:B------:R-:W-:Y:S01]  /*0a90*/  NOP ;  /* 0x0000000000007918 */ /* 0x000fe20000000000 */
[----:B---3--:R-:W-:Y:S06]  /*0aa0*/  BAR.SYNC.DEFER_BLOCKING 0x0 ;  /* 0x0000000000007b1d */ /* 0x008fec0000010000 */
[----:B------:R-:W-:Y:S02]  /*0ab0*/  BSSY.RECONVERGENT B1, `(.L_x_21) ;  /* 0x000000b000017945 */ /* 0x000fe40003800200 */
[----:B------:R-:W-:Y:S06]  /*0ac0*/  BAR.SYNC.DEFER_BLOCKING 0x0 ;  /* 0x0000000000007b1d */ /* 0x000fec0000010000 */
[----:B------:R3:W-:Y:S01]  /*0ad0*/  @!P0 STS [R3], RZ ;  /* 0x000000ff03008388 */ /* 0x0007e20000000800 */
[----:B------:R-:W-:Y:S01]  /*0ae0*/  NOP ;  /* 0x0000000000007918 */ /* 0x000fe20000000000 */
[----:B------:R-:W-:Y:S05]  /*0af0*/  @P3 BRA `(.L_x_22) ;  /* 0x0000000000183947 */ /* 0x000fea0003800000 */
[----:B--2---:R-:W2:Y:S01]  /*0b00*/  LDS R6, [UR8+0x8] ;  /* 0x00000808ff067984 */ /* 0x004ea20008000800 */
[----:B------:R-:W4:Y:S01]  /*0b10*/  LDC.64 R10, c[0x0][0x388] ;  /* 0x0000e200ff0a7b82 */ /* 0x000f220000000a00 */
[----:B------:R-:W-:Y:S02]  /*0b20*/  IMAD.MOV.U32 R7, RZ, RZ, 0x70 ;  /* 0x00000070ff077424 */ /* 0x000fe400078e00ff */
[----:B----4-:R4:W-:Y:S03]  /*0b30*/  STS.64 [UR8], R10 ;  /* 0x0000000aff007988 */ /* 0x0109e60008000a08 */
[----:B--2---:R-:W-:-:S05]  /*0b40*/  LOP3.LUT R6, R6, 0x10, R7, 0xd8, !PT ;  /* 0x0000001006067812 */ /* 0x004fca00078ed807 */
[----:B------:R4:W-:Y:S02]  /*0b50*/  STS [UR8+0x8], R6 ;  /* 0x00000806ff007988 */ /* 0x0009e40008000808 */
.L_x_22:
[----:B--2---:R-:W-:Y:S05]  /*0b60*/  BSYNC.RECONVERGENT B1 ;  /* 0x0000000000017941 */ /* 0x004fea0003800200 */
.L_x_21:
[----:B------:R-:W-:Y:S04]  /*0b70*/  BSSY.RECONVERGENT B1, `(.L_x_23) ;  /* 0x000000a000017945 */ /* 0x000fe80003800200 */
[----:B------:R-:W-:Y:S05]  /*0b80*/  @P3 BRA `(.L_x_24) ;  /* 0x0000000000203947 */ /* 0x000fea0003800000 */
[----:B----4-:R-:W2:Y:S01]  /*0b90*/  LDS R6, [UR8+0x34] ;  /* 0x00003408ff067984 */ /* 0x010ea20008000800 */
[----:B------:R-:W-:Y:S02]  /*0ba0*/  IMAD.MOV.U32 R9, RZ, RZ, 0x3f000000 ;  /* 0x3f000000ff097424 */ /* 0x000fe400078e00ff */
[----:B------:R-:W-:Y:S01]  /*0bb0*/  @!P3 IMAD.MOV.U32 R10, RZ, RZ, 0x3f ;  /* 0x0000003fff0ab424 */ /* 0x000fe200078e00ff */
[----:B------:R-:W4:Y:S02]  /*0bc0*/  @!P3 LDS R7, [UR8+0x38] ;  /* 0x00003808ff07b984 */ /* 0x000f240008000800 */
[----:B--2---:R-:W-:Y:S02]  /*0bd0*/  LOP3.LUT R6, R6, 0xff000000, R9, 0xb8, !PT ;  /* 0xff00000006067812 */ /* 0x004fe400078eb809 */
[----:B----4-:R-:W-:-:S03]  /*0be0*/  @!P3 LOP3.LUT R7, R7, 0xff, R10, 0xb8, !PT ;  /* 0x000000ff0707b812 */ /* 0x010fc600078eb80a */
[----:B------:R2:W-:Y:S04]  /*0bf0*/  STS [UR8+0x34], R6 ;  /* 0x00003406ff007988 */ /* 0x0005e80008000808 */
[----:B------:R2:W-:Y:S02]  /*0c00*/  @!P3 STS [UR8+0x38], R7 ;  /* 0x00003807ff00b988 */ /* 0x0005e40008000808 */
.L_x_24:
[----:B------:R-:W-:Y:S05]  /*0c10*/  BSYNC.RECONVERGENT B1 ;  /* 0x0000000000017941 */ /* 0x000fea0003800200 */
.L_x_23:
[----:B------:R-:W-:Y:S04]  /*0c20*/  BSSY.RECONVERGENT B1, `(.L_x_25) ;  /* 0x0000004000017945 */ /* 0x000fe80003800200 */
[----:B------:R-:W-:Y:S05]  /*0c30*/  @P3 BRA `(.L_x_26) ;  /* 0x0000000000083947 */ /* 0x000fea0003800000 */
[----:B------:R5:W-:Y:S04]  /*0c40*/  STS [UR8+0x24], R5 ;  /* 0x00002405ff007988 */ /* 0x000be80008000808 */
[----:B------:R5:W-:Y:S02]  /*0c50*/  STS [UR8+0x20], R4 ;  /* 0x00002004ff007988 */ /* 0x000be40008000808 */
.L_x_26:
[----:B------:R-:W-:Y:S05]  /*0c60*/  BSYNC.RECONVERGENT B1 ;  /* 0x0000000000017941 */ /* 0x000fea0003800200 */
.L_x_25:
[----:B------:R-:W-:Y:S04]  /*0c70*/  BSSY.RECONVERGENT B2, `(.L_x_27) ;  /* 0x0000025000027945 */ /* 0x000fe80003800200 */
[----:B------:R-:W-:Y:S04]  /*0c80*/  BSSY.RELIABLE B1, `(.L_x_28) ;  /* 0x0000020000017945 */ /* 0x000fe80003800100 */
[----:B------:R-:W-:Y:S05]  /*0c90*/  @P3 BRA `(.L_x_29) ;  /* 0x00000000002c3947 */ /* 0x000fea0003800000 */
[----:B-----5:R-:W5:Y:S01]  /*0ca0*/  LDS R5, [UR8+0x1c] ;  /* 0x00001c08ff057984 */ /* 0x020f620008000800 */
[----:B--2-4-:R-:W2:Y:S02]  /*0cb0*/  LDC.64 R6, c[0x0][0x3b0] ;  /* 0x0000ec00ff067b82 */ /* 0x014ea40000000a00 */
[--C-:B--2---:R-:W-:Y:S02]  /*0cc0*/  SHF.R.U32.HI R10, RZ, 0x4, R7.reuse ;  /* 0x00000004ff0a7819 */ /* 0x104fe40000011607 */
[----:B------:R-:W-:-:S05]  /*0cd0*/  SHF.R.U64 R6, R6, 0x4, R7 ;  /* 0x0000000406067819 */ /* 0x000fca0000001207 */
[----:B------:R2:W-:Y:S01]  /*0ce0*/  STS [UR8+0xc], R6 ;  /* 0x00000c06ff007988 */ /* 0x0005e20008000808 */
[----:B-----5:R-:W-:-:S05]  /*0cf0*/  LOP3.LUT R5, R5, 0xf, R10, 0xb8, !PT ;  /* 0x0000000f05057812 */ /* 0x020fca00078eb80a */
[----:B------:R2:W-:Y:S01]  /*0d00*/  STS [UR8+0x1c], R5 ;  /* 0x00001c05ff007988 */ /* 0x0005e20008000808 */
[----:B------:R-:W-:Y:S05]  /*0d10*/  @P3 BRA `(.L_x_30) ;  /* 0x00000000001c3947 */ /* 0x000fea0003800000 */
[----:B--2---:R-:W2:Y:S02]  /*0d20*/  LDS R5, [UR8+0x34] ;  /* 0x00003408ff057984 */ /* 0x004ea40008000800 */
[----:B--2---:R-:W-:-:S05]  /*0d30*/  LOP3.LUT R5, R5, 0x7, RZ, 0xb8, !PT ;  /* 0x0000000705057812 */ /* 0x004fca00078eb8ff */
[----:B------:R2:W-:Y:S02]  /*0d40*/  STS [UR8+0x34], R5 ;  /* 0x00003405ff007988 */ /* 0x0005e40008000808 */
.L_x_29:
[----:B------:R-:W-:Y:S05]  /*0d50*/  @P3 BRA `(.L_x_31) ;  /* 0x00000000001c3947 */ /* 0x000fea0003800000 */
[----:B--2--5:R-:W2:Y:S02]  /*0d60*/  LDS R5, [UR8+0x34] ;  /* 0x00003408ff057984 */ /* 0x024ea40008000800 */
[----:B--2---:R-:W-:-:S05]  /*0d70*/  LOP3.LUT R5, R5, 0x38, RZ, 0xb8, !PT ;  /* 0x0000003805057812 */ /* 0x004fca00078eb8ff */
[----:B------:R5:W-:Y:S02]  /*0d80*/  STS [UR8+0x34], R5 ;  /* 0x00003405ff007988 */ /* 0x000be40008000808 */
.L_x_30:
[----:B------:R-:W-:Y:S05]  /*0d90*/  @P3 BRA `(.L_x_32) ;  /* 0x00000000001c3947 */ /* 0x000fea0003800000 */
[----:B--2--5:R-:W2:Y:S02]  /*0da0*/  LDS R5, [UR8+0x8] ;  /* 0x00000808ff057984 */ /* 0x024ea40008000800 */
[----:B--2---:R-:W-:-:S05]  /*0db0*/  LOP3.LUT R5, R5, 0x780, RZ, 0xb8, !PT ;  /* 0x0000078005057812 */ /* 0x004fca00078eb8ff */
[----:B------:R2:W-:Y:S02]  /*0dc0*/  STS [UR8+0x8], R5 ;  /* 0x00000805ff007988 */ /* 0x0005e40008000808 */
.L_x_31:
[----:B------:R-:W-:Y:S05]  /*0dd0*/  @P3 BRA `(.L_x_33) ;  /* 0x0000000000283947 */ /* 0x000fea0003800000 */
[----:B--2--5:R-:W2:Y:S02]  /*0de0*/  LDS R5, [UR8+0x8] ;  /* 0x00000808ff057984 */ /* 0x024ea40008000800 */
[----:B--2---:R-:W-:-:S05]  /*0df0*/  LOP3.LUT R5, R5, 0x1800, RZ, 0xb8, !PT ;  /* 0x0000180005057812 */ /* 0x004fca00078eb8ff */
[----:B------:R2:W-:Y:S02]  /*0e00*/  STS [UR8+0x8], R5 ;  /* 0x00000805ff007988 */ /* 0x0005e40008000808 */
.L_x_32:
[----:B------:R-:W-:Y:S05]  /*0e10*/  @P3 BREAK.RELIABLE B1 ;  /* 0x0000000000013942 */ /* 0x000fea0003800100 */
[----:B------:R-:W-:Y:S05]  /*0e20*/  @P3 BRA `(.L_x_34) ;  /* 0x0000000000243947 */ /* 0x000fea0003800000 */
[----:B--2--5:R-:W2:Y:S01]  /*0e30*/  LDS R5, [UR8+0x8] ;  /* 0x00000808ff057984 */ /* 0x024ea20008000800 */
[----:B----4-:R-:W-:-:S05]  /*0e40*/  IMAD.MOV.U32 R6, RZ, RZ, 0x6000 ;  /* 0x00006000ff067424 */ /* 0x010fca00078e00ff */
[----:B--2---:R-:W-:-:S04]  /*0e50*/  LOP3.LUT R5, R5, 0x4000, R6, 0xd8, !PT ;  /* 0x0000400005057812 */ /* 0x004fc800078ed806 */
[----:B------:R-:W-:-:S05]  /*0e60*/  LOP3.LUT R5, R5, 0x400000, RZ, 0xb8, !PT ;  /* 0x0040000005057812 */ /* 0x000fca00078eb8ff */
[----:B------:R2:W-:Y:S02]  /*0e70*/  STS [UR8+0x8], R5 ;  /* 0x00000805ff007988 */ /* 0x0005e40008000808 */
.L_x_33:
[----:B------:R-:W-:Y:S05]  /*0e80*/  BSYNC.RELIABLE B1 ;  /* 0x0000000000017941 */ /* 0x000fea0003800100 */
.L_x_28:
[----:B--2--5:R-:W2:Y:S02]  /*0e90*/  @!P3 LDS R5, [UR8+0x8] ;  /* 0x00000808ff05b984 */ /* 0x024ea40008000800 */
[----:B--2---:R-:W-:-:S05]  /*0ea0*/  @!P3 LOP3.LUT R5, R5, 0x8000, RZ, 0xb8, !PT ;  /* 0x000080000505b812 */ /* 0x004fca00078eb8ff */
[----:B------:R2:W-:Y:S02]  /*0eb0*/  @!P3 STS [UR8+0x8], R5 ;  /* 0x00000805ff00b988 */ /* 0x0005e40008000808 */
.L_x_34:
[----:B------:R-:W-:Y:S05]  /*0ec0*/  BSYNC.RECONVERGENT B2 ;  /* 0x0000000000027941 */ /* 0x000fea0003800200 */
.L_x_27:
[----:B------:R-:W-:Y:S05]  /*0ed0*/  WARPSYNC.ALL ;  /* 0x0000000000007948 */ /* 0x000fea0003800000 */
[----:B------:R-:W-:Y:S01]  /*0ee0*/  NOP ;  /* 0x0000000000007918 */ /* 0x000fe20000000000 */
[----:B------:R-:W-:-:S04]  /*0ef0*/  UIADD3 UR5, UPT, UPT, UR4, 0x80, URZ ;  /* 0x0000008004057890 */ /* 0x000fc8000fffe0ff */
[----:B------:R-:W-:-:S04]  /*0f00*/  UIADD3 UR26, UP0, UPT, UR5, UR20, URZ ;  /* 0x00000014051a7290 */ /* 0x000fc8000ff1e0ff */
[----:B------:R-:W-:Y:S01]  /*0f10*/  ULEA.HI.X.SX32 UR27, UR5, UR21, 0x1, UP0 ;  /* 0x00000015051b7291 */ /* 0x000fe200080f0eff */
[----:B------:R-:W-:Y:S11]  /*0f20*/  @P0 BRA `(.L_x_35) ;  /* 0x0000000000300947 */ /* 0x000ff60003800000 */
[----:B--2--5:R-:W2:Y:S01]  /*0f30*/  S2R R5, SR_LANEID ;  /* 0x0000000000057919 */ /* 0x024ea20000000000 */
[----:B------:R-:W-:Y:S05]  /*0f40*/  WARPSYNC.ALL ;  /* 0x0000000000007948 */ /* 0x000fea0003800000 */
[----:B------:R-:W-:Y:S01]  /*0f50*/  NOP ;  /* 0x0000000000007918 */ /* 0x000fe20000000000 */
[----:B--2---:R-:W-:-:S05]  /*0f60*/  IMAD.SHL.U32 R9, R5, 0x4, RZ ;  /* 0x0000000405097824 */ /* 0x004fca00078e00ff */
[----:B------:R-:W2:Y:S01]  /*0f70*/  LDS R5, [R9+UR8] ;  /* 0x0000000809057984 */ /* 0x000ea20008000800 */
[----:B----4-:R-:W-:-:S05]  /*0f80*/  IADD3 R6, P1, PT, R9, UR26, RZ ;  /* 0x0000001a09067c10 */ /* 0x010fca000ff3e0ff */
[----:B------:R-:W-:-:S05]  /*0f90*/  IMAD.X R7, RZ, RZ, UR27, P1 ;  /* 0x0000001bff077e24 */ /* 0x000fca00088e06ff */
[----:B--2---:R2:W4:Y:S01]  /*0fa0*/  ATOMG.E.EXCH.STRONG.GPU PT, RZ, [R6], R5 ;  /* 0x0000000506ff73a8 */ /* 0x00452200041ee100 */
[----:B------:R-:W-:-:S04]  /*0fb0*/  DEPBAR {5,4,3,2,1,0} ;  /* 0x0000003f0000791a */ /* 0x000fc80000000000 */
[----:B------:R-:W5:Y:S02]  /*0fc0*/  CCTL.E.C.LDCU.IV.DEEP [UR26] ;  /* 0x000000001a007540 */ /* 0x000f640009c08000 */
[----:B-----5:R2:W-:Y:S01]  /*0fd0*/  UTMACCTL.IV [UR26] ;  /* 0x000000001a0079b9 */ /* 0x0205e20008000000 */
[----:B------:R-:W-:Y:S01]  /*0fe0*/  NOP ;  /* 0x0000000000007918 */ /* 0x000fe20000000000 */
.L_x_35:
[----:B------:R-:W-:Y:S05]  /*0ff0*/  @P0 BRA `(.L_x_36) ;  /* 0x00000000000c0947 */ /* 0x000fea0003800000 */
[----:B------:R0:W-:Y:S01]  /*1000*/  UTMACMDFLUSH ;  /* 0x00000000000079b7 */ /* 0x0001e20000000000 */
[----:B------:R-:W-:Y:S05]  /*1010*/  @P0 BRA `(.L_x_36) ;  /* 0x0000000000040947 */ /* 0x000fea0003800000 */
[----:B------:R-:W-:-:S04]  /*1020*/  DEPBAR.LE SB0, 0x0 ;  /* 0x000080000000791a */ /* 0x000fc80000000000 */
.L_x_36:
[----:B------:R-:W-:Y:S05]  /*1030*/  WARPSYNC.ALL ;  /* 0x0000000000007948 */ /* 0x000fea0003800000 */
[----:B------:R-:W-:Y:S01]  /*1040*/  NOP ;  /* 0x0000000000007918 */ /* 0x000fe20000000000 */
[----:B----4-:R-:W-:Y:S06]  /*1050*/  BAR.SYNC.DEFER_BLOCKING 0x0 ;  /* 0x0000000000007b1d */ /* 0x010fec0000010000 */
[----:B------:R-:W-:Y:S02]  /*1060*/  BSSY.RECONVERGENT B2, `(.L_x_37) ;  /* 0x000000b000027945 */ /* 0x000fe40003800200 */
[----:B------:R-:W-:Y:S06]  /*1070*/  BAR.SYNC.DEFER_BLOCKING 0x0 ;  /* 0x0000000000007b1d */ /* 0x000fec0000010000 */
[----:B------:R4:W-:Y:S01]  /*1080*/  @!P0 STS [R3], RZ ;  /* 0x000000ff03008388 */ /* 0x0009e20000000800 */
[----:B------:R-:W-:Y:S01]  /*1090*/  NOP ;  /* 0x0000000000007918 */ /* 0x000fe20000000000 */
[----:B------:R-:W-:Y:S05]  /*10a0*/  @P3 BRA `(.L_x_38) ;  /* 0x0000000000183947 */ /* 0x000fea0003800000 */
[----:B---34-:R-:W3:Y:S01]  /*10b0*/  LDS R3, [UR8+0x8] ;  /* 0x00000808ff037984 */ /* 0x018ee20008000800 */
[----:B------:R-:W4:Y:S01]  /*10c0*/  LDC.64 R10, c[0x0][0x390] ;  /* 0x0000e400ff0a7b82 */ /* 0x000f220000000a00 */
[----:B--2---:R-:W-:Y:S02]  /*10d0*/  IMAD.MOV.U32 R6, RZ, RZ, 0x70 ;  /* 0x00000070ff067424 */ /* 0x004fe400078e00ff */
[----:B----4-:R2:W-:Y:S03]  /*10e0*/  STS.64 [UR8], R10 ;  /* 0x0000000aff007988 */ /* 0x0105e60008000a08 */
[----:B---3--:R-:W-:-:S05]  /*10f0*/  LOP3.LUT R3, R3, 0x10, R6, 0xd8, !PT ;  /* 0x0000001003037812 */ /* 0x008fca00078ed806 */
[----:B------:R2:W-:Y:S02]  /*1100*/  STS [UR8+0x8], R3 ;  /* 0x00000803ff007988 */ /* 0x0005e40008000808 */
.L_x_38:
[----:B--2---:R-:W-:Y:S05]  /*1110*/  BSYNC.RECONVERGENT B2 ;  /* 0x0000000000027941 */ /* 0x004fea0003800200 */
.L_x_37:
[----:B------:R-:W-:Y:S04]  /*1120*/  BSSY.RECONVERGENT B3, `(.L_x_39) ;  /* 0x0000033000037945 */ /* 0x000fe80003800200 */
[----:B------:R-:W-:Y:S04]  /*1130*/  BSSY.RELIABLE B2, `(.L_x_40) ;  /* 0x000002e000027945 */ /* 0x000fe80003800100 */
[----:B------:R-:W-:Y:S05]  /*1140*/  @P3 BRA `(.L_x_41) ;  /* 0x0000000000243947 */ /* 0x000fea0003800000 */
[----:B---34-:R-:W2:Y:S01]  /*1150*/  LDS R3, [UR8+0x34] ;  /* 0x00003408ff037984 */ /* 0x018ea20008000800 */
[----:B------:R-:W-:-:S05]  /*1160*/  IMAD.MOV.U32 R6, RZ, RZ, 0x3f000000 ;  /* 0x3f000000ff067424 */ /* 0x000fca00078e00ff */
[----:B--2---:R-:W-:-:S05]  /*1170*/  LOP3.LUT R3, R3, 0xff000000, R6, 0xb8, !PT ;  /* 0xff00000003037812 */ /* 0x004fca00078eb806 */
[----:B------:R2:W-:Y:S01]  /*1180*/  STS [UR8+0x34], R3 ;  /* 0x00003403ff007988 */ /* 0x0005e20008000808 */
[----:B------:R-:W-:Y:S05]  /*1190*/  @P3 BRA `(.L_x_42) ;  /* 0x0000000000183947 */ /* 0x000fea0003800000 */
[----:B--2---:R-:W2:Y:S01]  /*11a0*/  LDS R3, [UR8+0x38] ;  /* 0x00003808ff037984 */ /* 0x004ea20008000800 */
[----:B------:R-:W-:-:S05]  /*11b0*/  IMAD.MOV.U32 R6, RZ, RZ, 0x3f ;  /* 0x0000003fff067424 */ /* 0x000fca00078e00ff */
[----:B--2---:R-:W-:-:S05]  /*11c0*/  LOP3.LUT R3, R3, 0xff, R6, 0xb8, !PT ;  /* 0x000000ff03037812 */ /* 0x004fca00078eb806 */
[----:B------:R2:W-:Y:S02]  /*11d0*/  STS [UR8+0x38], R3 ;  /* 0x00003803ff007988 */ /* 0x0005e40008000808 */
.L_x_41:
[----:B------:R-:W-:Y:S05]  /*11e0*/  @P3 BRA `(.L_x_43) ;  /* 0x00000000000c3947 */ /* 0x000fea0003800000 */
[----:B------:R2:W-:Y:S02]  /*11f0*/  STS [UR8+0x20], R4 ;  /* 0x00002004ff007988 */ /* 0x0005e40008000808 */
.L_x_42:
[----:B------:R-:W-:Y:S05]  /*1200*/  @P3 BRA `(.L_x_44) ;  /* 0x0000000000243947 */ /* 0x000fea0003800000 */
[----:B------:R2:W-:Y:S02]  /*1210*/  STS [UR8+0x24], R2 ;  /* 0x00002402ff007988 */ /* 0x0005e40008000808 */
.L_x_43:
[----:B------:R-:W-:Y:S05]  /*1220*/  @P3 BRA `(.L_x_45) ;  /* 0x00000000002c3947 */ /* 0x000fea0003800000 */
[----:B--2---:R-:W2:Y:S01]  /*1230*/  LDS R2, [UR8+0x1c] ;  /* 0x00001c08ff027984 */ /* 0x004ea20008000800 */
[----:B------:R-:W3:Y:S02]  /*1240*/  LDC.64 R6, c[0x0][0x3b8] ;  /* 0x0000ee00ff067b82 */ /* 0x000ee40000000a00 */
[--C-:B---3-5:R-:W-:Y:S02]  /*1250*/  SHF.R.U32.HI R5, RZ, 0x4, R7.reuse ;  /* 0x00000004ff057819 */ /* 0x128fe40000011607 */
[----:B----4-:R-:W-:-:S05]  /*1260*/  SHF.R.U64 R3, R6, 0x4, R7 ;  /* 0x0000000406037819 */ /* 0x010fca0000001207 */
[----:B------:R3:W-:Y:S01]  /*1270*/  STS [UR8+0xc], R3 ;  /* 0x00000c03ff007988 */ /* 0x0007e20008000808 */
[----:B--2---:R-:W-:-:S05]  /*1280*/  LOP3.LUT R2, R2, 0xf, R5, 0xb8, !PT ;  /* 0x0000000f02027812 */ /* 0x004fca00078eb805 */
[----:B------:R3:W-:Y:S02]  /*1290*/  STS [UR8+0x1c], R2 ;  /* 0x00001c02ff007988 */ /* 0x0007e40008000808 */
.L_x_44:
[----:B------:R-:W-:Y:S05]  /*12a0*/  @P3 BRA `(.L_x_46) ;  /* 0x00000000001c3947 */ /* 0x000fea0003800000 */
[----:B---3--:R-:W3:Y:S02]  /*12b0*/  LDS R2, [UR8+0x34] ;  /* 0x00003408ff027984 */ /* 0x008ee40008000800 */
[----:B---3--:R-:W-:-:S05]  /*12c0*/  LOP3.LUT R2, R2, 0x7, RZ, 0xb8, !PT ;  /* 0x0000000702027812 */ /* 0x008fca00078eb8ff */
[----:B------:R3:W-:Y:S02]  /*12d0*/  STS [UR8+0x34], R2 ;  /* 0x00003402ff007988 */ /* 0x0007e40008000808 */
.L_x_45:
[----:B------:R-:W-:Y:S05]  /*12e0*/  @P3 BRA `(.L_x_47) ;  /* 0x00000000001c3947 */ /* 0x000fea0003800000 */
[----:B--23--:R-:W2:Y:S02]  /*12f0*/  LDS R2, [UR8+0x34] ;  /* 0x00003408ff027984 */ /* 0x00cea40008000800 */
[----:B--2---:R-:W-:-:S05]  /*1300*/  LOP3.LUT R2, R2, 0x38, RZ, 0xb8, !PT ;  /* 0x0000003802027812 */ /* 0x004fca00078eb8ff */
[----:B------:R2:W-:Y:S02]  /*1310*/  STS [UR8+0x34], R2 ;  /* 0x00003402ff007988 */ /* 0x0005e40008000808 */
.L_x_46:
[----:B------:R-:W-:Y:S05]  /*1320*/  @P3 BRA `(.L_x_48) ;  /* 0x00000000001c3947 */ /* 0x000fea0003800000 */
[----:B--23--:R-:W2:Y:S02]  /*1330*/  LDS R2, [UR8+0x8] ;  /* 0x00000808ff027984 */ /* 0x00cea40008000800 */
[----:B--2---:R-:W-:-:S05]  /*1340*/  LOP3.LUT R2, R2, 0x780, RZ, 0xb8, !PT ;  /* 0x0000078002027812 */ /* 0x004fca00078eb8ff */
[----:B------:R2:W-:Y:S02]  /*1350*/  STS [UR8+0x8], R2 ;  /* 0x00000802ff007988 */ /* 0x0005e40008000808 */
.L_x_47:
[----:B------:R-:W-:Y:S05]  /*1360*/  @P3 BRA `(.L_x_49) ;  /* 0x0000000000283947 */ /* 0x000fea0003800000 */
[----:B--23--:R-:W2:Y:S02]  /*1370*/  LDS R2, [UR8+0x8] ;  /* 0x00000808ff027984 */ /* 0x00cea40008000800 */
[----:B--2---:R-:W-:-:S05]  /*1380*/  LOP3.LUT R2, R2, 0x1800, RZ, 0xb8, !PT ;  /* 0x0000180002027812 */ /* 0x004fca00078eb8ff */
[----:B------:R2:W-:Y:S02]  /*1390*/  STS [UR8+0x8], R2 ;  /* 0x00000802ff007988 */ /* 0x0005e40008000808 */
.L_x_48:
[----:B------:R-:W-:Y:S05]  /*13a0*/  @P3 BREAK.RELIABLE B2 ;  /* 0x0000000000023942 */ /* 0x000fea0003800100 */
[----:B------:R-:W-:Y:S05]  /*13b0*/  @P3 BRA `(.L_x_50) ;  /* 0x0000000000243947 */ /* 0x000fea0003800000 */
[----:B--23--:R-:W2:Y:S01]  /*13c0*/  LDS R2, [UR8+0x8] ;  /* 0x00000808ff027984 */ /* 0x00cea20008000800 */
[----:B----4-:R-:W-:-:S05]  /*13d0*/  IMAD.MOV.U32 R3, RZ, RZ, 0x6000 ;  /* 0x00006000ff037424 */ /* 0x010fca00078e00ff */
[----:B--2---:R-:W-:-:S04]  /*13e0*/  LOP3.LUT R2, R2, 0x4000, R3, 0xd8, !PT ;  /* 0x0000400002027812 */ /* 0x004fc800078ed803 */
[----:B------:R-:W-:-:S05]  /*13f0*/  LOP3.LUT R2, R2, 0x400000, RZ, 0xb8, !PT ;  /* 0x0040000002027812 */ /* 0x000fca00078eb8ff */
[----:B------:R2:W-:Y:S02]  /*1400*/  STS [UR8+0x8], R2 ;  /* 0x00000802ff007988 */ /* 0x0005e40008000808 */
.L_x_49:
[----:B------:R-:W-:Y:S05]  /*1410*/  BSYNC.RELIABLE B2 ;  /* 0x0000000000027941 */ /* 0x000fea0003800100 */
.L_x_40:
[----:B--23--:R-:W2:Y:S02]  /*1420*/  @!P3 LDS R2, [UR8+0x8] ;  /* 0x00000808ff02b984 */ /* 0x00cea40008000800 */
[----:B--2---:R-:W-:-:S05]  /*1430*/  @!P3 LOP3.LUT R2, R2, 0x8000, RZ, 0xb8, !PT ;  /* 0x000080000202b812 */ /* 0x004fca00078eb8ff */
[----:B------:R2:W-:Y:S02]  /*1440*/  @!P3 STS [UR8+0x8], R2 ;  /* 0x00000802ff00b988 */ /* 0x0005e40008000808 */
.L_x_50:
[----:B------:R-:W-:Y:S05]  /*1450*/  BSYNC.RECONVERGENT B3 ;  /* 0x0000000000037941 */ /* 0x000fea0003800200 */
.L_x_39:
[----:B------:R-:W-:Y:S05]  /*1460*/  WARPSYNC.ALL ;  /* 0x0000000000007948 */ /* 0x000fea0003800000 */
[----:B------:R-:W-:Y:S01]  /*1470*/  NOP ;  /* 0x0000000000007918 */ /* 0x000fe20000000000 */
[----:B------:R-:W-:-:S04]  /*1480*/  UIADD3 UR4, UPT, UPT, UR4, 0x100, URZ ;  /* 0x0000010004047890 */ /* 0x000fc8000fffe0ff */
[----:B------:R-:W-:-:S04]  /*1490*/  UIADD3 UR20, UP0, UPT, UR4, UR20, URZ ;  /* 0x0000001404147290 */ /* 0x000fc8000ff1e0ff */
[----:B------:R-:W-:Y:S01]  /*14a0*/  ULEA.HI.X.SX32 UR21, UR4, UR21, 0x1, UP0 ;  /* 0x0000001504157291 */ /* 0x000fe200080f0eff */
[----:B------:R-:W-:Y:S11]  /*14b0*/  @P0 BRA `(.L_x_51) ;  /* 0x0000000000300947 */ /* 0x000ff60003800000 */
[----:B--23--:R-:W2:Y:S01]  /*14c0*/  S2R R2, SR_LANEID ;  /* 0x0000000000027919 */ /* 0x00cea20000000000 */
[----:B------:R-:W-:Y:S05]  /*14d0*/  WARPSYNC.ALL ;  /* 0x0000000000007948 */ /* 0x000fea0003800000 */
[----:B------:R-:W-:Y:S01]  /*14e0*/  NOP ;  /* 0x0000000000007918 */ /* 0x000fe20000000000 */
[----:B--2---:R-:W-:-:S05]  /*14f0*/  IMAD.SHL.U32 R4, R2, 0x4, RZ ;  /* 0x0000000402047824 */ /* 0x004fca00078e00ff */
[----:B-----5:R-:W2:Y:S01]  /*1500*/  LDS R5, [R4+UR8] ;  /* 0x0000000804057984 */ /* 0x020ea20008000800 */
[----:B------:R-:W-:-:S05]  /*1510*/  IADD3 R2, P1, PT, R4, UR20, RZ ;  /* 0x0000001404027c10 */ /* 0x000fca000ff3e0ff */
[----:B----4-:R-:W-:-:S05]  /*1520*/  IMAD.X R3, RZ, RZ, UR21, P1 ;  /* 0x00000015ff037e24 */ /* 0x010fca00088e06ff */
[----:B--2---:R2:W3:Y:S01]  /*1530*/  ATOMG.E.EXCH.STRONG.GPU PT, RZ, [R2], R5 ;  /* 0x0000000502ff73a8 */ /* 0x0044e200041ee100 */
[----:B------:R-:W-:-:S04]  /*1540*/  DEPBAR {5,4,3,2,1,0} ;  /* 0x0000003f0000791a */ /* 0x000fc80000000000 */
[----:B------:R-:W4:Y:S02]  /*1550*/  CCTL.E.C.LDCU.IV.DEEP [UR20] ;  /* 0x0000000014007540 */ /* 0x000f240009c08000 */
[----:B----4-:R2:W-:Y:S01]  /*1560*/  UTMACCTL.IV [UR20] ;  /* 0x00000000140079b9 */ /* 0x0105e20008000000 */
[----:B------:R-:W-:Y:S01]  /*1570*/  NOP ;  /* 0x0000000000007918 */ /* 0x000fe20000000000 */
.L_x_51:
[----:B------:R-:W-:Y:S05]  /*1580*/  @P0 BRA `(.L_x_52) ;  /* 0x00000000000c0947 */ /* 0x000fea0003800000 */
[----:B------:R0:W-:Y:S01]  /*1590*/  UTMACMDFLUSH ;  /* 0x00000000000079b7 */ /* 0x0001e20000000000 */
[----:B------:R-:W-:Y:S05]  /*15a0*/  @P0 BRA `(.L_x_52) ;  /* 0x0000000000040947 */ /* 0x000fea0003800000 */
[----:B------:R-:W-:-:S04]  /*15b0*/  DEPBAR.LE SB0, 0x0 ;  /* 0x000080000000791a */ /* 0x000fc80000000000 */
.L_x_52:
[----:B------:R-:W-:Y:S05]  /*15c0*/  WARPSYNC.ALL ;  /* 0x0000000000007948 */ /* 0x000fea0003800000 */
[----:B------:R-:W-:Y:S01]  /*15d0*/  NOP ;  /* 0x0000000000007918 */ /* 0x000fe20000000000 */
[----:B---3--:R-:W-:Y:S01]  /*15e0*/  BAR.SYNC.DEFER_BLOCKING 0x0 ;  /* 0x0000000000007b1d */ /* 0x008fe20000010000 */
[----:B--2---:R-:W-:Y:S01]  /*15f0*/  SHF.R.U32.HI R2, RZ, 0x5, R0 ;  /* 0x00000005ff027819 */ /* 0x004fe20000011600 */
[----:B------:R-:W-:-:S03]  /*1600*/  UIADD3 UR15, UPT, UPT, UR8, 0x6020, URZ ;  /* 0x00006020080f7890 */ /* 0x000fc6000fffe0ff */
[----:B------:R-:W-:Y:S01]  /*1610*/  R2UR UR22, R2 ;  /* 0x00000000021672ca */ /* 0x000fe200000e0000 */
[----:B------:R-:W-:Y:S01]  /*1620*/  VOTEU.ALL UP0, P3 ;  /* 0x0000000000ff7886 */ /* 0x000fe20001800000 */
[----:B------:R-:W-:Y:S01]  /*1630*/  UMOV UR4, 0x1 ;  /* 0x0000000100047882 */ /* 0x000fe20000000000 */
[----:B------:R-:W-:Y:S01]  /*1640*/  VOTEU.ALL UP1, P3 ;  /* 0x0000000000ff7886 */ /* 0x000fe20001820000 */
[----:B------:R-:W-:Y:S02]  /*1650*/  BSSY.RECONVERGENT B3, `(.L_x_53) ;  /* 0x0000018000037945 */ /* 0x000fe40003800200 */
[----:B------:R-:W-:-:S04]  /*1660*/  @!UP0 UIADD3 UR10, UPT, UPT, -UR4, 0x100000, URZ ;  /* 0x00100000040a8890 */ /* 0x000fc8000fffe1ff */
[----:B------:R-:W-:Y:S02]  /*1670*/  @!UP0 USHF.L.U32 UR11, UR10, 0xb, URZ ;  /* 0x0000000b0a0b8899 */ /* 0x000fe400080006ff */
[----:B------:R-:W-:Y:S02]  /*1680*/  @!UP0 USHF.L.U32 UR10, UR10, 0x1, URZ ;  /* 0x000000010a0a8899 */ /* 0x000fe400080006ff */
[----:B------:R-:W-:-:S04]  /*1690*/  @!UP0 UIADD3 UR4, UPT, UPT, -UR4, 0x100000, URZ ;  /* 0x0010000004048890 */ /* 0x000fc8000fffe1ff */
[----:B------:R-:W-:Y:S02]  /*16a0*/  @!UP0 USHF.L.U32 UR5, UR4, 0xb, URZ ;  /* 0x0000000b04058899 */ /* 0x000fe400080006ff */
[----:B------:R-:W-:Y:S01]  /*16b0*/  @!UP0 USHF.L.U32 UR4, UR4, 0x1, URZ ;  /* 0x0000000104048899 */ /* 0x000fe200080006ff */
[----:B------:R-:W-:Y:S01]  /*16c0*/  VOTEU.ALL UP0, P3 ;  /* 0x0000000000ff7886 */ /* 0x000fe20001800000 */
[----:B------:R-:W2:Y:S04]  /*16d0*/  FENCE.VIEW.ASYNC.S ;  /* 0x00000000000073c6 */ /* 0x000ea80000000000 */
[----:B--2---:R2:W3:Y:S06]  /*16e0*/  @!UP0 SYNCS.EXCH.64 URZ, [UR8+0x6000], UR10 ;  /* 0x0060000a08ff85b2 */ /* 0x0044ec0008000100 */
[----:B------:R2:W3:Y:S02]  /*16f0*/  @!UP1 SYNCS.EXCH.64 URZ, [UR8+0x6020], UR4 ;  /* 0x0060200408ff95b2 */ /* 0x0004e40008000100 */
[----:B---3--:R-:W-:Y:S06]  /*1700*/  BAR.SYNC.DEFER_BLOCKING 0x0 ;  /* 0x0000000000007b1d */ /* 0x008fec0000010000 */
[----:B------:R-:W-:Y:S05]  /*1710*/  @P3 BRA `(.L_x_54) ;  /* 0x00000000002c3947 */ /* 0x000fea0003800000 */
[----:B--2---:R-:W-:Y:S02]  /*1720*/  UMOV UR4, 0x1 ;  /* 0x0000000100047882 */ /* 0x004fe40000000000 */
[----:B------:R-:W-:-:S04]  /*1730*/  UIADD3 UR10, UPT, UPT, -UR4, 0x100000, URZ ;  /* 0x00100000040a7890 */ /* 0x000fc8000fffe1ff */
[----:B------:R-:W-:Y:S02]  /*1740*/  USHF.L.U32 UR11, UR10, 0xb, URZ ;  /* 0x0000000b0a0b7899 */ /* 0x000fe400080006ff */
[----:B------:R-:W-:Y:S02]  /*1750*/  USHF.L.U32 UR10, UR10, 0x1, URZ ;  /* 0x000000010a0a7899 */ /* 0x000fe400080006ff */
[----:B------:R-:W-:-:S04]  /*1760*/  UIADD3 UR4, UPT, UPT, -UR4, 0x100000, URZ ;  /* 0x0010000004047890 */ /* 0x000fc8000fffe1ff */
[----:B------:R-:W-:Y:S02]  /*1770*/  USHF.L.U32 UR5, UR4, 0xb, URZ ;  /* 0x0000000b04057899 */ /* 0x000fe400080006ff */
[----:B------:R-:W-:Y:S01]  /*1780*/  USHF.L.U32 UR4, UR4, 0x1, URZ ;  /* 0x0000000104047899 */ /* 0x000fe200080006ff */
[----:B------:R-:W2:Y:S03]  /*1790*/  FENCE.VIEW.ASYNC.S ;  /* 0x00000000000073c6 */ /* 0x000ea60000000000 */
[----:B--2---:R3:W2:Y:S08]  /*17a0*/  SYNCS.EXCH.64 URZ, [UR8+0x6008], UR10 ;  /* 0x0060080a08ff75b2 */ /* 0x0046b00008000100 */
[----:B------:R3:W4:Y:S02]  /*17b0*/  SYNCS.EXCH.64 URZ, [UR8+0x6028], UR4 ;  /* 0x0060280408ff75b2 */ /* 0x0007240008000100 */
[----:B---3--:R-:W-:Y:S01]  /*17c0*/  NOP ;  /* 0x0000000000007918 */ /* 0x008fe20000000000 */
.L_x_54:
[----:B--2---:R-:W-:Y:S05]  /*17d0*/  BSYNC.RECONVERGENT B3 ;  /* 0x0000000000037941 */ /* 0x004fea0003800200 */
.L_x_53:
[----:B----4-:R-:W-:Y:S01]  /*17e0*/  BAR.SYNC.DEFER_BLOCKING 0x0 ;  /* 0x0000000000007b1d */ /* 0x010fe20000010000 */
[----:B------:R-:W-:Y:S01]  /*17f0*/  USHF.L.U32 UR19, UR7, 0x6, URZ ;  /* 0x0000000607137899 */ /* 0x000fe200080006ff */
[----:B------:R-:W-:Y:S01]  /*1800*/  ISETP.GE.AND P0, PT, R8, 0x1, PT ;  /* 0x000000010800780c */ /* 0x000fe20003f06270 */
[----:B------:R-:W-:-:S03]  /*1810*/  USHF.L.U32 UR14, UR9, 0x6, URZ ;  /* 0x00000006090e7899 */ /* 0x000fc600080006ff */
[----:B------:R-:W-:Y:S04]  /*1820*/  BSSY.RECONVERGENT B3, `(.L_x_55) ;  /* 0x000000d000037945 */ /* 0x000fe80003800200 */
[----:B------:R-:W-:Y:S05]  /*1830*/  @P3 BRA `(.L_x_56) ;  /* 0x00000000002c3947 */ /* 0x000fea0003800000 */
[----:B------:R-:W-:Y:S02]  /*1840*/  UMOV UR4, 0x1 ;  /* 0x0000000100047882 */ /* 0x000fe40000000000 */
[----:B------:R-:W-:-:S04]  /*1850*/  UIADD3 UR10, UPT, UPT, -UR4, 0x100000, URZ ;  /* 0x00100000040a7890 */ /* 0x000fc8000fffe1ff */
[----:B------:R-:W-:Y:S02]  /*1860*/  USHF.L.U32 UR11, UR10, 0xb, URZ ;  /* 0x0000000b0a0b7899 */ /* 0x000fe400080006ff */
[----:B------:R-:W-:Y:S02]  /*1870*/  USHF.L.U32 UR10, UR10, 0x1, URZ ;  /* 0x000000010a0a7899 */ /* 0x000fe400080006ff */
[----:B------:R-:W-:-:S04]  /*1880*/  UIADD3 UR4, UPT, UPT, -UR4, 0x100000, URZ ;  /* 0x0010000004047890 */ /* 0x000fc8000fffe1ff */
[----:B------:R-:W-:Y:S02]  /*1890*/  USHF.L.U32 UR5, UR4, 0xb, URZ ;  /* 0x0000000b04057899 */ /* 0x000fe400080006ff */
[----:B------:R-:W-:Y:S01]  /*18a0*/  USHF.L.U32 UR4, UR4, 0x1, URZ ;  /* 0x0000000104047899 */ /* 0x000fe200080006ff */
[----:B------:R-:W2:Y:S03]  /*18b0*/  FENCE.VIEW.ASYNC.S ;  /* 0x00000000000073c6 */ /* 0x000ea60000000000 */
[----:B--2---:R2:W3:Y:S08]  /*18c0*/  SYNCS.EXCH.64 URZ, [UR8+0x6010], UR10 ;  /* 0x0060100a08ff75b2 */ /* 0x0044f00008000100 */
[----:B------:R2:W4:Y:S01]  /*18d0*/  SYNCS.EXCH.64 URZ, [UR8+0x6030], UR4 ;  /* 0x0060300408ff75b2 */ /* 0x0005220008000100 */
[----:B------:R-:W-:Y:S01]  /*18e0*/  NOP ;  /* 0x0000000000007918 */ /* 0x000fe20000000000 */
.L_x_56:
[----:B--2---:R-:W-:Y:S05]  /*18f0*/  BSYNC.RECONVERGENT B3 ;  /* 0x0000000000037941 */ /* 0x004fea0003800200 */
.L_x_55:
[----:B------:R-:W-:Y:S05]  /*1900*/  @!P0 BRA `(.L_x_57) ;  /* 0x00000008001c8947 */ /* 0x000fea0003800000 */
[----:B---34-:R-:W-:Y:S01]  /*1910*/  BAR.SYNC.DEFER_BLOCKING 0x0 ;  /* 0x0000000000007b1d */ /* 0x018fe20000010000 */
[----:B------:R-:W-:Y:S01]  /*1920*/  @!P3 IMAD.MOV.U32 R2, RZ, RZ, 0x2000 ;  /* 0x00002000ff02b424 */ /* 0x000fe200078e00ff */
[----:B------:R-:W-:Y:S02]  /*1930*/  ELECT P1, URZ, PT ;  /* 0x0000000000ff782f */ /* 0x000fe40003820000 */
[----:B------:R-:W-:Y:S02]  /*1940*/  ELECT P0, URZ, PT ;  /* 0x0000000000ff782f */ /* 0x000fe40003800000 */
[C---:B------:R-:W-:Y:S01]  /*1950*/  ISETP.LT.U32.AND P1, PT, R36.reuse, 0x20, P1 ;  /* 0x000000202400780c */ /* 0x040fe20000f21070 */
[----:B------:R-:W-:Y:S01]  /*1960*/  UMOV UR11, UR19 ;  /* 0x00000013000b7c82 */ /* 0x000fe20008000000 */
[----:B------:R-:W-:Y:S01]  /*1970*/  ISETP.LT.U32.AND P0, PT, R36, 0x20, P0 ;  /* 0x000000202400780c */ /* 0x000fe20000701070 */
[----:B------:R-:W-:Y:S01]  /*1980*/  UIADD3 UR4, UPT, UPT, UR8, 0x3000, URZ ;  /* 0x0000300008047890 */ /* 0x000fe2000fffe0ff */
[----:B------:R-:W-:-:S09]  /*1990*/  UMOV UR6, UR14 ;  /* 0x0000000e00067c82 */ /* 0x000fd20008000000 */
[----:B------:R-:W-:Y:S01]  /*19a0*/  VOTEU.ANY UP0, P1 ;  /* 0x0000000000ff7886 */ /* 0x000fe20000800100 */
[----:B------:R-:W-:Y:S01]  /*19b0*/  VOTEU.ANY UP2, P1 ;  /* 0x0000000000ff7886 */ /* 0x000fe20000840100 */
[----:B------:R-:W-:Y:S01]  /*19c0*/  VOTEU.ANY UP1, P0 ;  /* 0x0000000000ff7886 */ /* 0x000fe20000020100 */
[----:B------:R-:W-:Y:S01]  /*19d0*/  VOTEU.ANY UP3, P0 ;  /* 0x0000000000ff7886 */ /* 0x000fe20000060100 */
[----:B------:R2:W-:Y:S01]  /*19e0*/  @!P3 SYNCS.ARRIVE.TRANS64 RZ, [UR8+0x6000], R2 ;  /* 0x00600002ffffb9a7 */ /* 0x0005e20008000008 */
[----:B------:R3:W-:Y:S06]  /*19f0*/  MEMBAR.ALL.CTA ;  /* 0x0000000000007992 */ /* 0x0007ec0000008000 */
[----:B---3--:R-:W3:Y:S01]  /*1a00*/  FENCE.VIEW.ASYNC.S ;  /* 0x00000000000073c6 */ /* 0x008ee20000000000 */
[----:B------:R-:W-:Y:S01]  /*1a10*/  @UP0 UIADD3 UR9, UPT, UPT, UR8, 0x6000, URZ ;  /* 0x0000600008090890 */ /* 0x000fe2000fffe0ff */
[----:B------:R-:W-:Y:S01]  /*1a20*/  @UP0 UMOV UR10, URZ ;  /* 0x000000ff000a0c82 */ /* 0x000fe20008000000 */
[----:B------:R-:W-:Y:S01]  /*1a30*/  @UP1 UIADD3 UR5, UPT, UPT, UR8, 0x6000, URZ ;  /* 0x0000600008051890 */ /* 0x000fe2000fffe0ff */
[----:B------:R-:W-:Y:S01]  /*1a40*/  @UP1 UMOV UR7, URZ ;  /* 0x000000ff00071c82 */ /* 0x000fe20008000000 */
[----:B------:R-:W-:Y:S01]  /*1a50*/  UISETP.NE.U32.AND UP0, UPT, UR22, URZ, UPT ;  /* 0x000000ff1600728c */ /* 0x000fe2000bf05070 */
[----:B---3--:R-:W-:Y:S06]  /*1a60*/  BAR.SYNC.DEFER_BLOCKING 0x0 ;  /* 0x0000000000007b1d */ /* 0x008fec0000010000 */
[----:B------:R2:W-:Y:S02]  /*1a70*/  @UP2 UTMALDG.2D [UR8], [UR24] ;  /* 0x00000008180025b4 */ /* 0x0005e40008008000 */
[----:B------:R-:W-:Y:S06]  /*1a80*/  BAR.SYNC.DEFER_BLOCKING 0x0 ;  /* 0x0000000000007b1d */ /* 0x000fec0000010000 */
[----:B------:R2:W-:Y:S02]  /*1a90*/  @UP3 UTMALDG.2D [UR4], [UR26] ;  /* 0x000000041a0035b4 */ /* 0x0005e40008008000 */
[----:B------:R-:W-:Y:S06]  /*1aa0*/  BAR.SYNC.DEFER_BLOCKING 0x0 ;  /* 0x0000000000007b1d */ /* 0x000fec0000010000 */
[----:B------:R-:W3:Y:S02]  /*1ab0*/  SYNCS.PHASECHK.TRANS64.TRYWAIT P0, [UR8+0x6000], RZ ;  /* 0x006000ffff0075a7 */ /* 0x000ee40008001108 */
[----:B--23--:R-:W-:Y:S05]  /*1ac0*/  @!P0 BRA `(.L_x_58) ;  /* 0x0000000c005c8947 */ /* 0x00cfea0003800000 */
.L_x_74:
[----:B------:R-:W-:Y:S05]  /*1ad0*/  BRA.U UP0, `(.L_x_59) ;  /* 0x0000000100547547 */ /* 0x000fea000b800000 */
[----:B------:R-:W-:Y:S02]  /*1ae0*/  USHF.R.U32.HI UR5, URZ, 0x4, UR8 ;  /* 0x00000004ff057899 */ /* 0x000fe40008011608 */
[----:B------:R-:W-:Y:S02]  /*1af0*/  USHF.R.U32.HI UR6, URZ, 0x4, UR4 ;  /* 0x00000004ff067899 */ /* 0x000fe40008011604 */
[----:B------:R-:W-:Y:S02]  /*1b00*/  USGXT.U32 UR4, UR5, 0xe ;  /* 0x0000000e0504789a */ /* 0x000fe40008000000 */
[----:B------:R-:W-:Y:S01]  /*1b10*/  USGXT.U32 UR6, UR6, 0xe ;  /* 0x0000000e0606789a */ /* 0x000fe20008000000 */
[----:B------:R-:W-:Y:S01]  /*1b20*/  UMOV UR10, 0xfffffffe ;  /* 0xfffffffe000a7882 */ /* 0x000fe20000000000 */
[----:B------:R-:W-:Y:S01]  /*1b30*/  UMOV UR11, 0x7fffbfdf ;  /* 0x7fffbfdf000b7882 */ /* 0x000fe20000000000 */
[----:B------:R-:W-:Y:S01]  /*1b40*/  UMOV UR12, 0xffffff80 ;  /* 0xffffff80000c7882 */ /* 0x000fe20000000000 */
[----:B------:R-:W-:Y:S01]  /*1b50*/  UMOV UR13, 0x7fffbfdf ;  /* 0x7fffbfdf000d7882 */ /* 0x000fe20000000000 */
[----:B------:R-:W-:Y:S01]  /*1b60*/  UMOV UR5, URZ ;  /* 0x000000ff00057c82 */ /* 0x000fe20008000000 */
[----:B------:R-:W-:Y:S01]  /*1b70*/  UMOV UR7, URZ ;  /* 0x000000ff00077c82 */ /* 0x000fe20008000000 */
[----:B------:R-:W-:-:S02]  /*1b80*/  UIADD3.64 UR10, UPT, UPT, UR4, -UR10, URZ ;  /* 0x8000000a040a7297 */ /* 0x000fc4000fffe0ff */
[----:B------:R-:W-:Y:S01]  /*1b90*/  UIADD3.64 UR12, UPT, UPT, UR6, -UR12, URZ ;  /* 0x8000000c060c7297 */ /* 0x000fe2000fffe0ff */
[----:B------:R-:W-:Y:S01]  /*1ba0*/  UMOV UR16, 0x0 ;  /* 0x0000000000107882 */ /* 0x000fe20000000000 */
[----:B------:R-:W-:Y:S01]  /*1bb0*/  UMOV UR17, 0x4110010 ;  /* 0x0411001000117882 */ /* 0x000fe20000000000 */
[----:B------:R-:W-:Y:S01]  /*1bc0*/  UMOV UR5, 0x80004020 ;  /* 0x8000402000057882 */ /* 0x000fe20000000000 */
[----:B------:R-:W-:Y:S01]  /*1bd0*/  UMOV UR7, 0x80004020 ;  /* 0x8000402000077882 */ /* 0x000fe20000000000 */
[----:B------:R-:W-:Y:S01]  /*1be0*/  UMOV UR28, 0x0 ;  /* 0x00000000001c7882 */ /* 0x000fe20000000000 */
[----:B------:R-:W-:Y:S01]  /*1bf0*/  UMOV UR29, 0x4110010 ;  /* 0x04110010001d7882 */ /* 0x000fe20000000000 */
[----:B------:R2:W-:Y:S02]  /*1c00*/  UTCQMMA gdesc[UR4], gdesc[UR6], tmem[UR23], tmem[UR16], idesc[UR17], !UPT ;  /* 0x00ff1006040075ea */ /* 0x0005e4000f800317 */
[----:B------:R2:W-:Y:S01]  /*1c10*/  UTCQMMA gdesc[UR10], gdesc[UR12], tmem[UR23], tmem[UR28], idesc[UR29], UPT ;  /* 0x00ff1c0c0a0075ea */ /* 0x0005e2000b800317 */
[----:B------:R-:W-:-:S02]  /*1c20*/  NOP ;  /* 0x0000000000007918 */ /* 0x000fc40000000000 */
.L_x_59:
[----:B------:R-:W-:Y:S01]  /*1c30*/  ELECT P0, URZ, PT ;  /* 0x0000000000ff782f */ /* 0x000fe20003800000 */
[----:B--2---:R-:W-:Y:S01]  /*1c40*/  UMOV UR4, UR15 ;  /* 0x0000000f00047c82 */ /* 0x004fe20008000000 */
[----:B------:R-:W-:Y:S02]  /*1c50*/  UMOV UR5, URZ ;  /* 0x000000ff00057c82 */ /* 0x000fe40008000000 */
[----:B------:R-:W-:-:S13]  /*1c60*/  ISETP.LT.U32.AND P0, PT, R36, 0x20, P0 ;  /* 0x000000202400780c */ /* 0x000fda0000701070 */
[----:B------:R-:W-:Y:S01]  /*1c70*/  VOTEU.ANY UP0, P0 ;  /* 0x0000000000ff7886 */ /* 0x000fe20000000100 */
[----:B------:R-:W-:Y:S01]  /*1c80*/  VOTEU.ANY UP1, P0 ;  /* 0x0000000000ff7886 */ /* 0x000fe20000020100 */
[----:B------:R-:W-:-:S03]  /*1c90*/  ISETP.GE.U32.AND P0, PT, R8, 0x41, PT ;  /* 0x000000410800780c */ /* 0x000fc60003f06070 */
[----:B------:R-:W-:Y:S02]  /*1ca0*/  @UP0 UMOV UR4, UR4 ;  /* 0x0000000400040c82 */ /* 0x000fe40008000000 */
[----:B------:R2:W-:Y:S01]  /*1cb0*/  @UP1 UTCBAR [UR4], URZ ;  /* 0x000000ff040013e9 */ /* 0x0005e200080000ff */
[----:B------:R-:W-:Y:S06]  /*1cc0*/  BAR.SYNC.DEFER_BLOCKING 0x0 ;  /* 0x0000000000007b1d */ /* 0x000fec0000010000 */
[----:B------:R-:W3:Y:S02]  /*1cd0*/  SYNCS.PHASECHK.TRANS64.TRYWAIT P1, [UR8+0x6020], RZ ;  /* 0x006020ffff0075a7 */ /* 0x000ee40008021108 */
[----:B--23--:R-:W-:Y:S05]  /*1ce0*/  @!P1 BRA `(.L_x_60) ;  /* 0x0000000800e09947 */ /* 0x00cfea0003800000 */
.L_x_75:
[----:B------:R-:W-:Y:S01]  /*1cf0*/  UMOV UR4, URZ ;  /* 0x000000ff00047c82 */ /* 0x000fe20008000000 */
[----:B------:R-:W-:Y:S05]  /*1d00*/  @!P0 BRA `(.L_x_57) ;  /* 0x00000004001c8947 */ /* 0x000fea0003800000 */
[----:B------:R-:W2:Y:S01]  /*1d10*/  LDCU UR29, c[0x0][0x3a0] ;  /* 0x00007400ff1d77ac */ /* 0x000ea20008000800 */
[----:B------:R-:W-:Y:S01]  /*1d20*/  UMOV UR9, 0x1 ;  /* 0x0000000100097882 */ /* 0x000fe20000000000 */
[----:B------:R-:W-:-:S05]  /*1d30*/  UMOV UR18, 0x40 ;  /* 0x0000004000127882 */ /* 0x000fca0000000000 */
.L_x_64:
[----:B------:R-:W-:Y:S01]  /*1d40*/  BAR.SYNC.DEFER_BLOCKING 0x0 ;  /* 0x0000000000007b1d */ /* 0x000fe20000010000 */
[----:B------:R-:W-:Y:S01]  /*1d50*/  ULEA UR28, UR9, UR8, 0x3 ;  /* 0x00000008091c7291 */ /* 0x000fe2000f8e18ff */
[----:B------:R-:W-:Y:S01]  /*1d60*/  @!P3 IMAD.MOV.U32 R2, RZ, RZ, 0x2000 ;  /* 0x00002000ff02b424 */ /* 0x000fe200078e00ff */
[----:B------:R-:W-:Y:S01]  /*1d70*/  ELECT P1, URZ, PT ;  /* 0x0000000000ff782f */ /* 0x000fe20003820000 */
[----:B------:R-:W-:-:S03]  /*1d80*/  ULEA UR16, UR9, UR8, 0xc ;  /* 0x0000000809107291 */ /* 0x000fc6000f8e60ff */
[----:B------:R-:W-:Y:S02]  /*1d90*/  ISETP.LT.U32.AND P1, PT, R36, 0x20, P1 ;  /* 0x000000202400780c */ /* 0x000fe40000f21070 */
[----:B------:R-:W-:Y:S01]  /*1da0*/  ELECT P0, URZ, PT ;  /* 0x0000000000ff782f */ /* 0x000fe20003800000 */
[----:B------:R-:W-:-:S03]  /*1db0*/  UIADD3 UR12, UPT, UPT, UR16, 0x3000, URZ ;  /* 0x00003000100c7890 */ /* 0x000fc6000fffe0ff */
[----:B------:R-:W-:Y:S01]  /*1dc0*/  ISETP.LT.U32.AND P0, PT, R36, 0x20, P0 ;  /* 0x000000202400780c */ /* 0x000fe20000701070 */
[----:B------:R-:W-:Y:S01]  /*1dd0*/  UMOV UR15, UR18 ;  /* 0x00000012000f7c82 */ /* 0x000fe20008000000 */
[----:B------:R-:W-:-:S05]  /*1de0*/  USHF.L.U32 UR5, UR4, 0x1f, URZ ;  /* 0x0000001f04057899 */ /* 0x000fca00080006ff */
[----:B------:R-:W-:Y:S01]  /*1df0*/  VOTEU.ANY UP0, P1 ;  /* 0x0000000000ff7886 */ /* 0x000fe20000800100 */
[----:B------:R3:W-:Y:S01]  /*1e00*/  @!P3 SYNCS.ARRIVE.TRANS64 RZ, [UR28+0x6000], R2 ;  /* 0x00600002ffffb9a7 */ /* 0x0007e2000800001c */
[----:B------:R4:W-:Y:S06]  /*1e10*/  MEMBAR.ALL.CTA ;  /* 0x0000000000007992 */ /* 0x0009ec0000008000 */
[----:B----4-:R-:W4:Y:S01]  /*1e20*/  FENCE.VIEW.ASYNC.S ;  /* 0x00000000000073c6 */ /* 0x010f220000000000 */
[----:B------:R-:W-:Y:S01]  /*1e30*/  @UP0 UIADD3 UR17, UPT, UPT, UR28, 0x6000, URZ ;  /* 0x000060001c110890 */ /* 0x000fe2000fffe0ff */
[----:B----4-:R-:W-:Y:S01]  /*1e40*/  VOTEU.ANY UP0, P1 ;  /* 0x0000000000ff7886 */ /* 0x010fe20000800100 */
[----:B------:R-:W-:Y:S01]  /*1e50*/  VOTEU.ANY UP1, P0 ;  /* 0x0000000000ff7886 */ /* 0x000fe20000020100 */
[----:B---3--:R-:W-:-:S04]  /*1e60*/  IMAD.U32 R2, RZ, RZ, UR5 ;  /* 0x00000005ff027e24 */ /* 0x008fc8000f8e00ff */
[----:B------:R-:W-:Y:S01]  /*1e70*/  @UP1 UIADD3 UR13, UPT, UPT, UR28, 0x6000, URZ ;  /* 0x000060001c0d1890 */ /* 0x000fe2000fffe0ff */
[----:B------:R-:W-:Y:S01]  /*1e80*/  VOTEU.ANY UP1, P0 ;  /* 0x0000000000ff7886 */ /* 0x000fe20000020100 */
[----:B------:R-:W-:Y:S06]  /*1e90*/  BAR.SYNC.DEFER_BLOCKING 0x0 ;  /* 0x0000000000007b1d */ /* 0x000fec0000010000 */
[----:B------:R3:W-:Y:S01]  /*1ea0*/  @UP0 UTMALDG.2D [UR16], [UR24] ;  /* 0x00000010180005b4 */ /* 0x0007e20008008000 */
[----:B------:R-:W-:Y:S01]  /*1eb0*/  UISETP.NE.U32.AND UP0, UPT, UR22, URZ, UPT ;  /* 0x000000ff1600728c */ /* 0x000fe2000bf05070 */
[----:B------:R-:W-:Y:S06]  /*1ec0*/  BAR.SYNC.DEFER_BLOCKING 0x0 ;  /* 0x0000000000007b1d */ /* 0x000fec0000010000 */
[----:B------:R3:W-:Y:S02]  /*1ed0*/  @UP1 UTMALDG.2D [UR12], [UR26] ;  /* 0x0000000c1a0015b4 */ /* 0x0007e40008008000 */
[----:B------:R-:W-:Y:S06]  /*1ee0*/  BAR.SYNC.DEFER_BLOCKING 0x0 ;  /* 0x0000000000007b1d */ /* 0x000fec0000010000 */
[----:B------:R-:W4:Y:S02]  /*1ef0*/  SYNCS.PHASECHK.TRANS64.TRYWAIT P0, [UR28+0x6000], R2 ;  /* 0x00600002ff0075a7 */ /* 0x000f24000800111c */
[----:B---34-:R-:W-:Y:S05]  /*1f00*/  @!P0 BRA `(.L_x_61) ;  /* 0x0000000800648947 */ /* 0x018fea0003800000 */
.L_x_76:
[----:B------:R-:W-:Y:S05]  /*1f10*/  BRA.U UP0, `(.L_x_62) ;  /* 0x00000001004c7547 */ /* 0x000fea000b800000 */
[----:B------:R-:W-:Y:S02]  /*1f20*/  USHF.R.U32.HI UR10, URZ, 0x4, UR16 ;  /* 0x00000004ff0a7899 */ /* 0x000fe40008011610 */
[----:B------:R-:W-:Y:S02]  /*1f30*/  USHF.R.U32.HI UR12, URZ, 0x4, UR12 ;  /* 0x00000004ff0c7899 */ /* 0x000fe4000801160c */
[----:B------:R-:W-:Y:S02]  /*1f40*/  USGXT.U32 UR10, UR10, 0xe ;  /* 0x0000000e0a0a789a */ /* 0x000fe40008000000 */
[----:B------:R-:W-:Y:S02]  /*1f50*/  USGXT.U32 UR12, UR12, 0xe ;  /* 0x0000000e0c0c789a */ /* 0x000fe40008000000 */
[----:B------:R-:W-:Y:S02]  /*1f60*/  UIADD3 UR16, UP0, UPT, UR10, 0x2, URZ ;  /* 0x000000020a107890 */ /* 0x000fe4000ff1e0ff */
[----:B------:R-:W-:Y:S01]  /*1f70*/  UIADD3 UR30, UP1, UPT, UR12, 0x80, URZ ;  /* 0x000000800c1e7890 */ /* 0x000fe2000ff3e0ff */
[----:B------:R-:W-:Y:S01]  /*1f80*/  UMOV UR5, URZ ;  /* 0x000000ff00057c82 */ /* 0x000fe20008000000 */
[----:B------:R-:W-:Y:S01]  /*1f90*/  UMOV UR6, URZ ;  /* 0x000000ff00067c82 */ /* 0x000fe20008000000 */
[----:B------:R-:W-:-:S02]  /*1fa0*/  UIADD3.X UR17, UPT, UPT, UR5, -0x7fffbfe0, URZ, UP0, !UPT ;  /* 0x8000402005117890 */ /* 0x000fc400087fe4ff */
[----:B------:R-:W-:Y:S01]  /*1fb0*/  UIADD3.X UR31, UPT, UPT, UR6, -0x7fffbfe0, URZ, UP1, !UPT ;  /* 0x80004020061f7890 */ /* 0x000fe20008ffe4ff */
[----:B------:R-:W-:Y:S01]  /*1fc0*/  UMOV UR32, 0x0 ;  /* 0x0000000000207882 */ /* 0x000fe20000000000 */
[----:B------:R-:W-:Y:S01]  /*1fd0*/  UMOV UR33, 0x4110010 ;  /* 0x0411001000217882 */ /* 0x000fe20000000000 */
[----:B------:R-:W-:Y:S01]  /*1fe0*/  UMOV UR11, 0x80004020 ;  /* 0x80004020000b7882 */ /* 0x000fe20000000000 */
[----:B------:R-:W-:Y:S01]  /*1ff0*/  UMOV UR13, 0x80004020 ;  /* 0x80004020000d7882 */ /* 0x000fe20000000000 */
[----:B------:R-:W-:Y:S01]  /*2000*/  UMOV UR6, 0x0 ;  /* 0x0000000000067882 */ /* 0x000fe20000000000 */
[----:B------:R-:W-:Y:S01]  /*2010*/  UMOV UR7, 0x4110010 ;  /* 0x0411001000077882 */ /* 0x000fe20000000000 */
[----:B------:R3:W-:Y:S02]  /*2020*/  UTCQMMA gdesc[UR10], gdesc[UR12], tmem[UR23], tmem[UR32], idesc[UR33], UPT ;  /* 0x00ff200c0a0075ea */ /* 0x0007e4000b800317 */
[----:B------:R3:W-:Y:S01]  /*2030*/  UTCQMMA gdesc[UR16], gdesc[UR30], tmem[UR23], tmem[UR6], idesc[UR7], UPT ;  /* 0x00ff061e100075ea */ /* 0x0007e2000b800317 */
[----:B------:R-:W-:-:S02]  /*2040*/  NOP ;  /* 0x0000000000007918 */ /* 0x000fc40000000000 */
.L_x_62:
[----:B------:R-:W-:Y:S01]  /*2050*/  ELECT P0, URZ, PT ;  /* 0x0000000000ff782f */ /* 0x000fe20003800000 */
[----:B---3--:R-:W-:-:S03]  /*2060*/  UIADD3 UR6, UPT, UPT, UR28, 0x6020, URZ ;  /* 0x000060201c067890 */ /* 0x008fc6000fffe0ff */
[----:B------:R-:W-:Y:S01]  /*2070*/  ISETP.LT.U32.AND P0, PT, R36, 0x20, P0 ;  /* 0x000000202400780c */ /* 0x000fe20000701070 */
[----:B------:R-:W-:-:S12]  /*2080*/  UMOV UR7, URZ ;  /* 0x000000ff00077c82 */ /* 0x000fd80008000000 */
[----:B------:R-:W-:Y:S01]  /*2090*/  VOTEU.ANY UP0, P0 ;  /* 0x0000000000ff7886 */ /* 0x000fe20000000100 */
[----:B------:R-:W-:-:S04]  /*20a0*/  VOTEU.ANY UP1, P0 ;  /* 0x0000000000ff7886 */ /* 0x000fc80000020100 */
[----:B------:R-:W-:Y:S02]  /*20b0*/  @UP0 UMOV UR6, UR6 ;  /* 0x0000000600060c82 */ /* 0x000fe40008000000 */
[----:B------:R3:W-:Y:S01]  /*20c0*/  @UP1 UTCBAR [UR6], URZ ;  /* 0x000000ff060013e9 */ /* 0x0007e200080000ff */
[----:B------:R-:W-:Y:S06]  /*20d0*/  BAR.SYNC.DEFER_BLOCKING 0x0 ;  /* 0x0000000000007b1d */ /* 0x000fec0000010000 */
[----:B------:R-:W4:Y:S02]  /*20e0*/  SYNCS.PHASECHK.TRANS64.TRYWAIT P0, [UR28+0x6020], R2 ;  /* 0x00602002ff0075a7 */ /* 0x000f24000800111c */
[----:B---34-:R-:W-:Y:S05]  /*20f0*/  @!P0 BRA `(.L_x_63) ;  /* 0x0000000400f48947 */ /* 0x018fea0003800000 */
.L_x_77:
[----:B------:R-:W-:Y:S02]  /*2100*/  UIADD3 UR9, UPT, UPT, UR9, 0x1, URZ ;  /* 0x0000000109097890 */ /* 0x000fe4000fffe0ff */
[----:B------:R-:W-:Y:S02]  /*2110*/  UIADD3 UR18, UPT, UPT, UR18, 0x40, URZ ;  /* 0x0000004012127890 */ /* 0x000fe4000fffe0ff */
[----:B------:R-:W-:-:S04]  /*2120*/  UISETP.NE.U32.AND UP0, UPT, UR9, 0x3, UPT ;  /* 0x000000030900788c */ /* 0x000fc8000bf05070 */
[----:B------:R-:W-:Y:S02]  /*2130*/  USEL UR5, URZ, 0x1, UP0 ;  /* 0x00000001ff057887 */ /* 0x000fe40008000000 */
[----:B------:R-:W-:Y:S02]  /*2140*/  USEL UR9, UR9, URZ, UP0 ;  /* 0x000000ff09097287 */ /* 0x000fe40008000000 */
[----:B--2---:R-:W-:Y:S02]  /*2150*/  UISETP.GE.AND UP0, UPT, UR18, UR29, UPT ;  /* 0x0000001d1200728c */ /* 0x004fe4000bf06270 */
[----:B------:R-:W-:-:S07]  /*2160*/  ULOP3.LUT UR4, UR4, UR5, URZ, 0x3c, !UPT ;  /* 0x0000000504047292 */ /* 0x000fce000f8e3cff */
[----:B------:R-:W-:Y:S05]  /*2170*/  BRA.U !UP0, `(.L_x_64) ;  /* 0xfffffff908f07547 */ /* 0x000fea000b83ffff */
.L_x_57:
[----:B---34-:R-:W-:Y:S01]  /*2180*/  BAR.SYNC.DEFER_BLOCKING 0x0 ;  /* 0x0000000000007b1d */ /* 0x018fe20000010000 */
[----:B------:R-:W-:-:S05]  /*2190*/  IMAD.SHL.U32 R2, R0, 0x20, RZ ;  /* 0x0000002000027824 */ /* 0x000fca00078e00ff */
[----:B------:R-:W-:Y:S04]  /*21a0*/  BSSY.RECONVERGENT B3, `(.L_x_65) ;  /* 0x0000004000037945 */ /* 0x000fe80003800200 */
[----:B------:R-:W-:Y:S05]  /*21b0*/  @P3 BRA `(.L_x_66) ;  /* 0x0000000000083947 */ /* 0x000fea0003800000 */
[----:B------:R-:W2:Y:S02]  /*21c0*/  SYNCS.CCTL.IV [UR8+0x6000] ;  /* 0x00600000ff0079b1 */ /* 0x000ea40008000008 */
[----:B--2---:R-:W2:Y:S02]  /*21d0*/  SYNCS.CCTL.IV [UR8+0x6020] ;  /* 0x00602000ff0079b1 */ /* 0x004ea40008000008 */
.L_x_66:
[----:B------:R-:W-:Y:S05]  /*21e0*/  BSYNC.RECONVERGENT B3 ;  /* 0x0000000000037941 */ /* 0x000fea0003800200 */
.L_x_65:
[----:B--2---:R-:W-:Y:S06]  /*21f0*/  BAR.SYNC.DEFER_BLOCKING 0x0 ;  /* 0x0000000000007b1d */ /* 0x004fec0000010000 */
[----:B------:R-:W-:Y:S04]  /*2200*/  BSSY.RECONVERGENT B3, `(.L_x_67) ;  /* 0x0000004000037945 */ /* 0x000fe80003800200 */
[----:B------:R-:W-:Y:S05]  /*2210*/  @P3 BRA `(.L_x_68) ;  /* 0x0000000000083947 */ /* 0x000fea0003800000 */
[----:B------:R-:W2:Y:S02]  /*2220*/  SYNCS.CCTL.IV [UR8+0x6008] ;  /* 0x00600800ff0079b1 */ /* 0x000ea40008000008 */
[----:B--2---:R-:W2:Y:S02]  /*2230*/  SYNCS.CCTL.IV [UR8+0x6028] ;  /* 0x00602800ff0079b1 */ /* 0x004ea40008000008 */
.L_x_68:
[----:B------:R-:W-:Y:S05]  /*2240*/  BSYNC.RECONVERGENT B3 ;  /* 0x0000000000037941 */ /* 0x000fea0003800200 */
.L_x_67:
[----:B--2---:R-:W-:Y:S06]  /*2250*/  BAR.SYNC.DEFER_BLOCKING 0x0 ;  /* 0x0000000000007b1d */ /* 0x004fec0000010000 */
[----:B------:R-:W-:Y:S04]  /*2260*/  BSSY.RECONVERGENT B3, `(.L_x_69) ;  /* 0x0000004000037945 */ /* 0x000fe80003800200 */
[----:B------:R-:W-:Y:S05]  /*2270*/  @P3 BRA `(.L_x_70) ;  /* 0x0000000000083947 */ /* 0x000fea0003800000 */
[----:B------:R-:W2:Y:S02]  /*2280*/  SYNCS.CCTL.IV [UR8+0x6010] ;  /* 0x00601000ff0079b1 */ /* 0x000ea40008000008 */
[----:B--2---:R-:W2:Y:S02]  /*2290*/  SYNCS.CCTL.IV [UR8+0x6030] ;  /* 0x00603000ff0079b1 */ /* 0x004ea40008000008 */
.L_x_70:
[----:B------:R-:W-:Y:S05]  /*22a0*/  BSYNC.RECONVERGENT B3 ;  /* 0x0000000000037941 */ /* 0x000fea0003800200 */
.L_x_69:
[----:B------:R-:W-:Y:S01]  /*22b0*/  USHF.L.U32 UR22, UR22, 0x15, URZ ;  /* 0x0000001516167899 */ /* 0x000fe200080006ff */
[----:B------:R-:W-:Y:S01]  /*22c0*/  IMAD.SHL.U32 R3, R0, 0x8, RZ ;  /* 0x0000000800037824 */ /* 0x000fe200078e00ff */
[----:B------:R-:W-:Y:S01]  /*22d0*/  LOP3.LUT R2, R2, 0xc00, RZ, 0xc0, !PT ;  /* 0x00000c0002027812 */ /* 0x000fe200078ec0ff */
[C---:B------:R-:W-:Y:S01]  /*22e0*/  IMAD.SHL.U32 R4, R0.reuse, 0x2, RZ ;  /* 0x0000000200047824 */ /* 0x040fe200078e00ff */
[----:B------:R-:W-:Y:S01]  /*22f0*/  ULOP3.LUT UR22, UR22, 0x600000, URZ, 0xc0, !UPT ;  /* 0x0060000016167892 */ /* 0x000fe2000f8ec0ff */
[----:B------:R-:W-:Y:S01]  /*2300*/  IMAD.SHL.U32 R0, R0, 0x40, RZ ;  /* 0x0000004000007824 */ /* 0x000fe200078e00ff */
[----:B------:R-:W-:Y:S02]  /*2310*/  LOP3.LUT R3, R2, 0x30, R3, 0xf8, !PT ;  /* 0x0000003002037812 */ /* 0x000fe400078ef803 */
[----:B------:R-:W-:Y:S01]  /*2320*/  ELECT P0, URZ, PT ;  /* 0x0000000000ff782f */ /* 0x000fe20003800000 */
[----:B------:R-:W-:Y:S01]  /*2330*/  UIADD3 UR22, UPT, UPT, UR23, UR22, URZ ;  /* 0x0000001617167290 */ /* 0x000fe2000fffe0ff */
[----:B------:R-:W-:Y:S01]  /*2340*/  LOP3.LUT R3, R3, 0x20, R4, 0x78, !PT ;  /* 0x0000002003037812 */ /* 0x000fe200078e7804 */
[----:B------:R-:W-:Y:S01]  /*2350*/  UMOV UR9, UR14 ;  /* 0x0000000e00097c82 */ /* 0x000fe20008000000 */
[----:B------:R-:W-:Y:S01]  /*2360*/  ISETP.LT.U32.AND P0, PT, R36, 0x20, P0 ;  /* 0x000000202400780c */ /* 0x000fe20000701070 */
[----:B------:R-:W-:Y:S01]  /*2370*/  UMOV UR10, UR19 ;  /* 0x00000013000a7c82 */ /* 0x000fe20008000000 */
[----:B------:R-:W-:-:S04]  /*2380*/  LOP3.LUT R0, R3, 0x3c0, R0, 0xf8, !PT ;  /* 0x000003c003007812 */ /* 0x000fc800078ef800 */
[----:B-----5:R-:W-:Y:S01]  /*2390*/  LDTM.16dp32bit_t0_t15.x32 R4, tmem[UR22] ;  /* 0x00000016000479ee */ /* 0x020fe20008a80000 */
[----:B------:R-:W3:Y:S01]  /*23a0*/  LDTM.16dp32bit_t16_t31.x32 R4, tmem[UR22+0x20] ;  /* 0x00002016000479ee */ /* 0x000ee20008aa0000 */
[----:B------:R-:W-:Y:S01]  /*23b0*/  LOP3.LUT R2, R0, 0x10, RZ, 0x3c, !PT ;  /* 0x0000001000027812 */ /* 0x000fe200078e3cff */
[----:B------:R-:W-:-:S04]  /*23c0*/  NOP ;  /* 0x0000000000007918 */ /* 0x000fc80000000000 */
[----:B---3--:R-:W-:Y:S01]  /*23d0*/  VOTEU.ANY UP1, P0 ;  /* 0x0000000000ff7886 */ /* 0x008fe20000020100 */
[----:B------:R-:W-:Y:S01]  /*23e0*/  VOTEU.ANY UP0, P0 ;  /* 0x0000000000ff7886 */ /* 0x000fe20000000100 */
[----:B------:R-:W-:Y:S02]  /*23f0*/  F2FP.SATFINITE.E4M3.F32.PACK_AB_MERGE_C R6, R7, R6, RZ ;  /* 0x000000060706723e */ /* 0x000fe400048070ff */
[----:B------:R-:W-:Y:S02]  /*2400*/  F2FP.SATFINITE.E4M3.F32.PACK_AB_MERGE_C R10, R11, R10, RZ ;  /* 0x0000000a0b0a723e */ /* 0x000fe400048070ff */
[----:B------:R-:W-:Y:S02]  /*2410*/  F2FP.SATFINITE.E4M3.F32.PACK_AB_MERGE_C R14, R15, R14, RZ ;  /* 0x0000000e0f0e723e */ /* 0x000fe400048070ff */
[----:B------:R-:W-:Y:S02]  /*2420*/  F2FP.SATFINITE.E4M3.F32.PACK_AB_MERGE_C R7, R19, R18, RZ ;  /* 0x000000121307723e */ /* 0x000fe400048070ff */
[----:B------:R-:W-:-:S02]  /*2430*/  F2FP.SATFINITE.E4M3.F32.PACK_AB_MERGE_C R22, R23, R22, RZ ;  /* 0x000000161716723e */ /* 0x000fc400048070ff */
[----:B------:R-:W-:Y:S02]  /*2440*/  F2FP.SATFINITE.E4M3.F32.PACK_AB_MERGE_C R26, R27, R26, RZ ;  /* 0x0000001a1b1a723e */ /* 0x000fe400048070ff */
[----:B------:R-:W-:Y:S02]  /*2450*/  F2FP.SATFINITE.E4M3.F32.PACK_AB_MERGE_C R30, R31, R30, RZ ;  /* 0x0000001e1f1e723e */ /* 0x000fe400048070ff */
[----:B------:R-:W-:Y:S02]  /*2460*/  F2FP.SATFINITE.E4M3.F32.PACK_AB_MERGE_C R34, R35, R34, RZ ;  /* 0x000000222322723e */ /* 0x000fe400048070ff */
[----:B------:R-:W-:Y:S02]  /*2470*/  F2FP.SATFINITE.E4M3.F32.PACK_AB_MERGE_C R4, R5, R4, R6 ;  /* 0x000000040504723e */ /* 0x000fe40004807006 */
[----:B------:R-:W-:Y:S02]  /*2480*/  F2FP.SATFINITE.E4M3.F32.PACK_AB_MERGE_C R5, R9, R8, R10 ;  /* 0x000000080905723e */ /* 0x000fe4000480700a */
[----:B------:R-:W-:-:S02]  /*2490*/  F2FP.SATFINITE.E4M3.F32.PACK_AB_MERGE_C R6, R13, R12, R14 ;  /* 0x0000000c0d06723e */ /* 0x000fc4000480700e */
[----:B------:R-:W-:Y:S02]  /*24a0*/  F2FP.SATFINITE.E4M3.F32.PACK_AB_MERGE_C R7, R17, R16, R7 ;  /* 0x000000101107723e */ /* 0x000fe40004807007 */
[----:B------:R-:W-:Y:S02]  /*24b0*/  F2FP.SATFINITE.E4M3.F32.PACK_AB_MERGE_C R20, R21, R20, R22 ;  /* 0x000000141514723e */ /* 0x000fe40004807016 */
[----:B------:R-:W-:Y:S01]  /*24c0*/  F2FP.SATFINITE.E4M3.F32.PACK_AB_MERGE_C R21, R25, R24, R26 ;  /* 0x000000181915723e */ /* 0x000fe2000480701a */
[----:B--2---:R2:W-:Y:S01]  /*24d0*/  STS.128 [R0+UR8], R4 ;  /* 0x0000000400007988 */ /* 0x0045e20008000c08 */
[----:B------:R-:W-:Y:S02]  /*24e0*/  F2FP.SATFINITE.E4M3.F32.PACK_AB_MERGE_C R22, R29, R28, R30 ;  /* 0x0000001c1d16723e */ /* 0x000fe4000480701e */
[----:B------:R-:W-:-:S05]  /*24f0*/  F2FP.SATFINITE.E4M3.F32.PACK_AB_MERGE_C R23, R33, R32, R34 ;  /* 0x000000202117723e */ /* 0x000fca0004807022 */
[----:B------:R2:W-:Y:S01]  /*2500*/  STS.128 [R2+UR8], R20 ;  /* 0x0000001402007988 */ /* 0x0005e20008000c08 */
[----:B------:R3:W-:Y:S06]  /*2510*/  MEMBAR.ALL.CTA ;  /* 0x0000000000007992 */ /* 0x0007ec0000008000 */
[----:B---3--:R-:W3:Y:S02]  /*2520*/  FENCE.VIEW.ASYNC.S ;  /* 0x00000000000073c6 */ /* 0x008ee40000000000 */
[----:B---3--:R-:W-:Y:S06]  /*2530*/  BAR.SYNC.DEFER_BLOCKING 0x0 ;  /* 0x0000000000007b1d */ /* 0x008fec0000010000 */
[----:B------:R2:W-:Y:S01]  /*2540*/  @UP1 UTMASTG.2D [UR8], [UR20] ;  /* 0x00000008140013b5 */ /* 0x0005e20008008000 */
[----:B------:R0:W-:Y:S01]  /*2550*/  UTMACMDFLUSH ;  /* 0x00000000000079b7 */ /* 0x0001e20000000000 */
[----:B------:R-:W-:-:S04]  /*2560*/  DEPBAR.LE SB0, 0x0 ;  /* 0x000080000000791a */ /* 0x000fc80000000000 */
[----:B------:R-:W-:Y:S08]  /*2570*/  BAR.SYNC.DEFER_BLOCKING 0x0 ;  /* 0x0000000000007b1d */ /* 0x000ff00000010000 */
[----:B------:R-:W-:Y:S06]  /*2580*/  BAR.SYNC.DEFER_BLOCKING 0x0 ;  /* 0x0000000000007b1d */ /* 0x000fec0000010000 */
[----:B--2---:R-:W-:Y:S05]  /*2590*/  @P2 BRA `(.L_x_71) ;  /* 0x0000000000a02947 */ /* 0x004fea0003800000 */
[----:B------:R-:W2:Y:S01]  /*25a0*/  S2UR UR5, SR_CgaCtaId ;  /* 0x00000000000579c3 */ /* 0x000ea20000008800 */
[----:B------:R-:W-:Y:S01]  /*25b0*/  NOP ;  /* 0x0000000000007918 */ /* 0x000fe20000000000 */
[----:B------:R-:W-:Y:S01]  /*25c0*/  UMOV UR4, 0x50 ;  /* 0x0000005000047882 */ /* 0x000fe20000000000 */
[----:B------:R-:W-:Y:S02]  /*25d0*/  IMAD.U32 R0, RZ, RZ, UR23 ;  /* 0x00000017ff007e24 */ /* 0x000fe4000f8e00ff */
[----:B------:R-:W-:Y:S02]  /*25e0*/  IMAD.MOV.U32 R3, RZ, RZ, 0x3 ;  /* 0x00000003ff037424 */ /* 0x000fe400078e00ff */
[----:B------:R-:W-:Y:S01]  /*25f0*/  IMAD.MOV.U32 R7, RZ, RZ, 0x1 ;  /* 0x00000001ff077424 */ /* 0x000fe200078e00ff */
[----:B------:R-:W-:-:S04]  /*2600*/  LOP3.LUT R0, R0, 0xffff, RZ, 0xc0, !PT ;  /* 0x0000ffff00007812 */ /* 0x000fc800078ec0ff */
[----:B------:R-:W-:-:S05]  /*2610*/  SHF.R.U32.HI R0, RZ, 0x5, R0 ;  /* 0x00000005ff007819 */ /* 0x000fca0000011600 */
[----:B------:R-:W-:Y:S01]  /*2620*/  VIADD R2, R0, 0x10 ;  /* 0x0000001000027836 */ /* 0x000fe20000000000 */
[----:B------:R-:W-:Y:S01]  /*2630*/  SHF.L.U32 R0, R3, R0, RZ ;  /* 0x0000000003007219 */ /* 0x000fe200000006ff */
[----:B--2---:R-:W-:-:S03]  /*2640*/  ULEA UR6, UR5, UR4, 0x18 ;  /* 0x0000000405067291 */ /* 0x004fc6000f8ec0ff */
[----:B------:R-:W-:-:S04]  /*2650*/  SHF.L.U32 R3, R7, R2, RZ ;  /* 0x0000000207037219 */ /* 0x000fc800000006ff */
[----:B------:R-:W-:Y:S02]  /*2660*/  LOP3.LUT R0, R3, R0, RZ, 0xfc, !PT ;  /* 0x0000000003007212 */ /* 0x000fe400078efcff */
[----:B------:R-:W2:Y:S02]  /*2670*/  LDS R5, [UR6] ;  /* 0x00000006ff057984 */ /* 0x000ea40008000800 */
[C---:B------:R-:W-:Y:S02]  /*2680*/  LOP3.LUT R2, R0.reuse, 0xffff, RZ, 0xc0, !PT ;  /* 0x0000ffff00027812 */ /* 0x040fe400078ec0ff */
[----:B--2---:R-:W-:-:S04]  /*2690*/  LOP3.LUT R3, R0, 0xffff, R5, 0x80, !PT ;  /* 0x0000ffff00037812 */ /* 0x004fc800078e8005 */
[----:B------:R-:W-:-:S13]  /*26a0*/  ISETP.NE.AND P0, PT, R3, R2, PT ;  /* 0x000000020300720c */ /* 0x000fda0003f05270 */
[----:B------:R-:W-:Y:S05]  /*26b0*/  @P0 BRA `(.L_x_72) ;  /* 0x0000000000500947 */ /* 0x000fea0003800000 */
[----:B------:R-:W-:Y:S02]  /*26c0*/  SHF.R.U32.HI R5, RZ, 0x10, R5 ;  /* 0x00000010ff057819 */ /* 0x000fe40000011605 */
[----:B------:R-:W-:-:S04]  /*26d0*/  SHF.R.U32.HI R2, RZ, 0x10, R0 ;  /* 0x00000010ff027819 */ /* 0x000fc80000011600 */
[----:B------:R-:W-:-:S04]  /*26e0*/  LOP3.LUT R5, R5, R2, RZ, 0xc0, !PT ;  /* 0x0000000205057212 */ /* 0x000fc800078ec0ff */
[----:B------:R-:W-:-:S13]  /*26f0*/  ISETP.NE.AND P0, PT, R5, R2, PT ;  /* 0x000000020500720c */ /* 0x000fda0003f05270 */
[----:B------:R-:W-:Y:S05]  /*2700*/  @P0 BRA `(.L_x_73) ;  /* 0x0000000000300947 */ /* 0x000fea0003800000 */
[----:B------:R-:W-:Y:S01]  /*2710*/  R2UR UR4, R0 ;  /* 0x00000000000472ca */ /* 0x000fe200000e0000 */
[----:B------:R-:W-:Y:S01]  /*2720*/  VOTEU.ANY UR5, UPT, PT ;  /* 0x0000000000057886 */ /* 0x000fe200038e0100 */
[----:B------:R-:W2:Y:S01]  /*2730*/  S2R R0, SR_LANEID ;  /* 0x0000000000007919 */ /* 0x000ea20000000000 */
[----:B------:R-:W-:-:S10]  /*2740*/  UFLO.U32 UR5, UR5 ;  /* 0x00000005000572bd */ /* 0x000fd400080e0000 */
[----:B------:R-:W-:-:S06]  /*2750*/  ULOP3.LUT UR4, URZ, UR4, URZ, 0x33, !UPT ;  /* 0x00000004ff047292 */ /* 0x000fcc000f8e33ff */
[----:B------:R-:W-:-:S04]  /*2760*/  IMAD.U32 R2, RZ, RZ, UR4 ;  /* 0x00000004ff027e24 */ /* 0x000fc8000f8e00ff */
[----:B------:R-:W3:Y:S02]  /*2770*/  REDUX UR7, R2 ;  /* 0x00000000020773c4 */ /* 0x000ee40000000000 */
[----:B------:R4:W-:Y:S01]  /*2780*/  UTCATOMSWS.AND URZ, UR4 ;  /* 0x0000000400ff79e3 */ /* 0x0009e20008000000 */
[----:B--2---:R-:W-:Y:S01]  /*2790*/  ISETP.EQ.U32.AND P0, PT, R0, UR5, PT ;  /* 0x0000000500007c0c */ /* 0x004fe2000bf02070 */
[----:B---3--:R-:W-:-:S12]  /*27a0*/  IMAD.U32 R0, RZ, RZ, UR7 ;  /* 0x00000007ff007e24 */ /* 0x008fd8000f8e00ff */
[----:B------:R4:W-:Y:S01]  /*27b0*/  @P0 ATOMS.AND RZ, [UR6], R0 ;  /* 0x00000000ffff098c */ /* 0x0009e2000a800006 */
[----:B------:R-:W-:Y:S05]  /*27c0*/  BRA `(.L_x_71) ;  /* 0x0000000000147947 */ /* 0x000fea0003800000 */
.L_x_73:
[----:B------:R-:W-:-:S07]  /*27d0*/  MOV R2, 0x27f0 ;  /* 0x000027f000027802 */ /* 0x000fce0000000f00 */
[----:B-1----:R-:W-:Y:S05]  /*27e0*/  CALL.REL.NOINC `($__internal_0_$__cuda_sm10x_tcgen05_guardrail_trap_col_being_dealloced_not_returned_by_alloc) ;  /* 0x0000000000447944 */ /* 0x002fea0003c00000 */
[----:B------:R-:W-:Y:S05]  /*27f0*/  BRA `(.L_x_71) ;  /* 0x0000000000087947 */ /* 0x000fea0003800000 */
.L_x_72:
[----:B------:R-:W-:-:S07]  /*2800*/  MOV R2, 0x2820 ;  /* 0x0000282000027802 */ /* 0x000fce0000000f00 */
[----:B-1----:R-:W-:Y:S05]  /*2810*/  CALL.REL.NOINC `($__internal_2_$__cuda_sm10x_tcgen05_guardrail_trap_unallocated_columns_being_dealloced) ;  /* 0x0000000000507944 */ /* 0x002fea0003c00000 */
.L_x_71:
[----:B------:R-:W-:Y:S01]  /*2820*/  NOP ;  /* 0x0000000000007918 */ /* 0x000fe20000000000 */
[----:B----4-:R-:W-:Y:S05]  /*2830*/  EXIT ;  /* 0x000000000000794d */ /* 0x010fea0003800000 */
.L_x_58:
[----:B------:R-:W2:Y:S02]  /*2840*/  SYNCS.PHASECHK.TRANS64.TRYWAIT P0, [UR8+0x6000], RZ ;  /* 0x006000ffff0075a7 */ /* 0x000ea40008001108 */
[----:B--2---:R-:W-:Y:S05]  /*2850*/  @!P0 BRA `(.L_x_58) ;  /* 0xfffffffc00f88947 */ /* 0x004fea000383ffff */
[----:B------:R-:W-:Y:S05]  /*2860*/  BRA `(.L_x_74) ;  /* 0xfffffff000987947 */ /* 0x000fea000383ffff */
.L_x_60:
[----:B------:R-:W2:Y:S02]  /*2870*/  SYNCS.PHASECHK.TRANS64.TRYWAIT P1, [UR8+0x6020], RZ ;  /* 0x006020ffff0075a7 */ /* 0x000ea40008021108 */
[----:B--2---:R-:W-:Y:S05]  /*2880*/  @!P1 BRA `(.L_x_60) ;  /* 0xfffffffc00f89947 */ /* 0x004fea000383ffff */
[----:B------:R-:W-:Y:S05]  /*2890*/  BRA `(.L_x_75) ;  /* 0xfffffff400147947 */ /* 0x000fea000383ffff */
.L_x_61:
[----:B------:R-:W3:Y:S02]  /*28a0*/  SYNCS.PHASECHK.TRANS64.TRYWAIT P0, [UR28+0x6000], R2 ;  /* 0x00600002ff0075a7 */ /* 0x000ee4000800111c */
[----:B---3--:R-:W-:Y:S05]  /*28b0*/  @!P0 BRA `(.L_x_61) ;  /* 0xfffffffc00f88947 */ /* 0x008fea000383ffff */
[----:B------:R-:W-:Y:S05]  /*28c0*/  BRA `(.L_x_76) ;  /* 0xfffffff400907947 */ /* 0x000fea000383ffff */
.L_x_63:
[----:B------:R-:W3:Y:S02]  /*28d0*/  SYNCS.PHASECHK.TRANS64.TRYWAIT P0, [UR28+0x6020], R2 ;  /* 0x00602002ff0075a7 */ /* 0x000ee4000800111c */
[----:B---3--:R-:W-:Y:S05]  /*28e0*/  @!P0 BRA `(.L_x_63) ;  /* 0xfffffffc00f88947 */ /* 0x008fea000383ffff */
[----:B------:R-:W-:Y:S05]  /*28f0*/  BRA `(.L_x_77) ;  /* 0xfffffff800007947 */ /* 0x000fea000383ffff */
        .weak           $__internal_0_$__cuda_sm10x_tcgen05_guardrail_trap_col_being_dealloced_not_returned_by_alloc
        .type           $__internal_0_$__cuda_sm10x_tcgen05_guardrail_trap_col_being_dealloced_not_returned_by_alloc,@function
        .size           $__internal_0_$__cuda_sm10x_tcgen05_guardrail_trap_col_being_dealloced_not_returned_by_alloc,($__internal_1_$__cuda_sm10x_tcgen05_guardrail_trap_phase_invalid_during_alloc - $__internal_0_$__cuda_sm10x_tcgen05_guardrail_trap_col_being_dealloced_not_returned_by_alloc)
$__internal_0_$__cuda_sm10x_tcgen05_guardrail_trap_col_being_dealloced_not_returned_by_alloc:
[----:B------:R-:W-:Y:S05]  /*2900*/  BPT.TRAP 0x1 ;  /* 0x000000040000795c */ /* 0x000fea0000300000 */
[----:B------:R-:W-:-:S04]  /*2910*/  IMAD.MOV.U32 R3, RZ, RZ, 0x0 ;  /* 0x00000000ff037424 */ /* 0x000fc800078e00ff */
[----:B------:R-:W-:Y:S05]  /*2920*/  RET.REL.NODEC R2 `(gluon_tcgen05) ;  /* 0xffffffd402b47950 */ /* 0x000fea0003c3ffff */
        .weak           $__internal_1_$__cuda_sm10x_tcgen05_guardrail_trap_phase_invalid_during_alloc
        .type           $__internal_1_$__cuda_sm10x_tcgen05_guardrail_trap_phase_invalid_during_alloc,@function
        .size           $__internal_1_$__cuda_sm10x_tcgen05_guardrail_trap_phase_invalid_during_alloc,($__internal_2_$__cuda_sm10x_tcgen05_guardrail_trap_unallocated_columns_being_dealloced - $__internal_1_$__cuda_sm10x_tcgen05_guardrail_trap_phase_invalid_during_alloc)
$__internal_1_$__cuda_sm10x_tcgen05_guardrail_trap_phase_invalid_during_alloc:
[----:B------:R-:W-:Y:S05]  /*2930*/  BPT.TRAP 0x1 ;  /* 0x000000040000795c */ /* 0x000fea0000300000 */
[----:B------:R-:W-:-:S04]  /*2940*/  IMAD.MOV.U32 R3, RZ, RZ, 0x0 ;  /* 0x00000000ff037424 */ /* 0x000fc800078e00ff */
[----:B------:R-:W-:Y:S05]  /*2950*/  RET.REL.NODEC R2 `(gluon_tcgen05) ;  /* 0xffffffd402a87950 */ /* 0x000fea0003c3ffff */
        .weak           $__internal_2_$__cuda_sm10x_tcgen05_guardrail_trap_unallocated_columns_being_dealloced
        .type           $__internal_2_$__cuda_sm10x_tcgen05_guardrail_trap_unallocated_columns_being_dealloced,@function
        .size           $__internal_2_$__cuda_sm10x_tcgen05_guardrail_trap_unallocated_columns_being_dealloced,(.L_x_81 - $__internal_2_$__cuda_sm10x_tcgen05_guardrail_trap_unallocated_columns_being_dealloced)
$__internal_2_$__cuda_sm10x_tcgen05_guardrail_trap_unallocated_columns_being_dealloced:
[----:B------:R-:W-:Y:S05]  /*2960*/  BPT.TRAP 0x1 ;  /* 0x000000040000795c */ /* 0x000fea0000300000 */
[----:B------:R-:W-:-:S04]  /*2970*/  IMAD.MOV.U32 R3, RZ, RZ, 0x0 ;  /* 0x00000000ff037424 */ /* 0x000fc800078e00ff */
[----:B------:R-:W-:Y:S05]  /*2980*/  RET.REL.NODEC R2 `(gluon_tcgen05) ;  /* 0xffffffd4029c7950 */ /* 0x000fea0003c3ffff */
.L_x_78:
[----:B------:R-:W-:-:S00]  /*2990*/  BRA `(.L_x_78) ;  /* 0xfffffffc00fc7947 */ /* 0x000fc0000383ffff */
[----:B------:R-:W-:-:S00]  /*29a0*/  NOP ;  /* 0x0000000000007918 */ /* 0x000fc00000000000 */
        /* <DEDUP_REMOVED lines=13> */
.L_x_81:


//--------------------- .nv.shared.gluon_tcgen05  --------------------------
	.section	.nv.shared.gluon_tcgen05,"aw",@nobits
	.sectionflags	@""
	.align	16
	.zero		1024


//--------------------- .nv.shared.reserved.0     --------------------------
	.section	.nv.shared.reserved.0,"aw",@nobits
	.align	8
	.weak		__nv_reservedSMEM_offset_0_alias
	.size		__nv_reservedSMEM_offset_0_alias, 0, 64
	.other		__nv_reservedSMEM_offset_0_alias,@"STO_CUDA_RESERVED_SHARED STV_DEFAULT"
__nv_reservedSMEM_offset_0_alias:
	.zero		0
.nv.shared.reserved.0:
	.zero		64
	.weak		__nv_reservedSMEM_allocation_phase
	.type		__nv_reservedSMEM_allocation_phase,@object
	.size		__nv_reservedSMEM_allocation_phase,(.L_0 - __nv_reservedSMEM_allocation_phase)
__nv_reservedSMEM_allocation_phase:
	.zero		1
.L_0:
	.zero		7
	.weak		__nv_reservedSMEM_devtool_atexit_pc
	.type		__nv_reservedSMEM_devtool_atexit_pc,@object
	.size		__nv_reservedSMEM_devtool_atexit_pc,(__nv_reservedSMEM_allocation_mask - __nv_reservedSMEM_devtool_atexit_pc)
__nv_reservedSMEM_devtool_atexit_pc:
	.zero		8
	.weak		__nv_reservedSMEM_allocation_mask
	.type		__nv_reservedSMEM_allocation_mask,@object
	.size		__nv_reservedSMEM_allocation_mask,(.L_2 - __nv_reservedSMEM_allocation_mask)
__nv_reservedSMEM_allocation_mask:
	.zero		4
.L_2:


//--------------------- .nv.constant0.gluon_tcgen05 --------------------------
	.section	.nv.constant0.gluon_tcgen05,"a",@progbits
	.sectionflags	@""
	.align	4
.nv.constant0.gluon_tcgen05:
	.zero		976


//--------------------- SYMBOLS --------------------------

	.type		.nv.reservedSmem.offset0,@object
	.size		.nv.reservedSmem.offset0,0x4
	.type		.nv.reservedSmem.cap,@object
	.size		.nv.reservedSmem.cap,0x4
